	.target	sm_100a

	.elftype	@"ET_EXEC"


//--------------------- .note.nv.tkinfo           --------------------------
	.section	.note.nv.tkinfo,"",@"SHT_NOTE"
	.sectionflags	@"SHF_NOTE_NV_TKINFO"
	.tkinfo
        /*0018*/ 	.word	0x00000002
        /*0030*/ 	.string	""
        /*0030*/ 	.string	"ptxas"
        /*0030*/ 	.string	"Cuda compilation tools, release 13.0, V13.0.88"
        /*0030*/ 	.string	"Build cuda_13.0.r13.0/compiler.36424714_0"
        /*0030*/ 	.string	"-arch sm_100a -m 64 "



//--------------------- .note.nv.cuinfo           --------------------------
	.section	.note.nv.cuinfo,"",@"SHT_NOTE"
	.sectionflags	@"SHF_NOTE_NV_CUINFO"
        /*0018*/ 	.short	0x0002
        /*001a*/ 	.short	0x0064
        /*001c*/ 	.short	0x0082
	.zero		2


//--------------------- .nv.info                  --------------------------
	.section	.nv.info,"",@"SHT_CUDA_INFO"
	.align	4


	//----- nvinfo : EIATTR_REGCOUNT
	.align		4
        /*0000*/ 	.byte	0x04, 0x2f
        /*0002*/ 	.short	(.L_19 - .L_18)
	.align		4
.L_18:
        /*0004*/ 	.word	index@(_ZN7cutlass13device_kernelINS_4gemm6kernel13GemmUniversalIN4cute5tupleIJiiiiEEENS1_10collective13CollectiveMmaINS1_35MainloopSm100TmaUmmaWarpSpecializedILi4ELi2ELi4ENS5_IJNS4_1CILi2EEENSA_ILi1EEESC_EEEEENS5_IJNSA_ILi64EEESF_SF_EEENS_10tfloat32_tENS5_IJlSC_lEEESH_SI_NS4_8TiledMMAINS4_8MMA_AtomIJNS4_17SM100_MMA_TF32_SSISH_SH_fLi64ELi64ELNS4_4UMMA5MajorE0ELSN_0ELNSM_7ScaleInE0ELSO_0EEEEEENS4_6LayoutINS5_IJSC_SC_SC_EEENS5_IJNSA_ILi0EEEST_ST_EEEEENS5_IJNS4_10UnderscoreESW_SW_EEEEENS4_13SM90_TMA_LOADENS4_14ComposedLayoutINS4_7SwizzleILi3ELi4ELi3EEENS4_18smem_ptr_flag_bitsILi32EEENSR_INS5_IJNSA_ILi8EEENSA_ILi32EEEEEENS5_IJS16_SC_EEEEEEEvNS4_8identityENS4_23SM90_TMA_LOAD_MULTICASTES1A_vS1B_EENS_8epilogue10collective18CollectiveEpilogueINS1E_23Sm100TmaWarpSpecializedILi3ELi2ELi16ELb1ELb0EEEJSG_NS5_IJNSR_ISF_SC_EENSR_IS16_SC_EEEEESH_SI_SH_SI_NS1E_6fusion15FusionCallbacksIS1I_NS1M_17LinearCombinationISH_fSH_fLNS_15FloatRoundStyleE2EEESG_S1L_JEEENS4_5SM1004TMEM4LOAD26SM100_TMEM_LOAD_16dp128b8xESZ_S1A_NS4_17SM75_U32x4_LDSM_NENS4_14SM90_TMA_STOREES1A_NS4_17SM90_U32x4_STSM_NENS4_39AutoVectorizingCopyWithAssumedAlignmentILi128EEEEEEvvEEEEvNT_6ParamsE)
        /*0008*/ 	.word	0x00000050


	//----- nvinfo : EIATTR_FRAME_SIZE
	.align		4
.L_19:
        /*000c*/ 	.byte	0x04, 0x11
        /*000e*/ 	.short	(.L_21 - .L_20)
	.align		4
.L_20:
        /*0010*/ 	.word	index@($__internal_2_$__cuda_sm10x_tcgen05_guardrail_trap_unallocated_columns_being_dealloced)
        /*0014*/ 	.word	0x00000000


	//----- nvinfo : EIATTR_FRAME_SIZE
	.align		4
.L_21:
        /*0018*/ 	.byte	0x04, 0x11
        /*001a*/ 	.short	(.L_23 - .L_22)
	.align		4
.L_22:
        /*001c*/ 	.word	index@($__internal_1_$__cuda_sm10x_tcgen05_guardrail_trap_phase_invalid_during_alloc)
        /*0020*/ 	.word	0x00000000


	//----- nvinfo : EIATTR_FRAME_SIZE
	.align		4
.L_23:
        /*0024*/ 	.byte	0x04, 0x11
        /*0026*/ 	.short	(.L_25 - .L_24)
	.align		4
.L_24:
        /*0028*/ 	.word	index@($__internal_0_$__cuda_sm10x_tcgen05_guardrail_trap_col_being_dealloced_not_returned_by_alloc)
        /*002c*/ 	.word	0x00000000


	//----- nvinfo : EIATTR_FRAME_SIZE
	.align		4
.L_25:
        /*0030*/ 	.byte	0x04, 0x11
        /*0032*/ 	.short	(.L_27 - .L_26)
	.align		4
.L_26:
        /*0034*/ 	.word	index@(_ZN7cutlass13device_kernelINS_4gemm6kernel13GemmUniversalIN4cute5tupleIJiiiiEEENS1_10collective13CollectiveMmaINS1_35MainloopSm100TmaUmmaWarpSpecializedILi4ELi2ELi4ENS5_IJNS4_1CILi2EEENSA_ILi1EEESC_EEEEENS5_IJNSA_ILi64EEESF_SF_EEENS_10tfloat32_tENS5_IJlSC_lEEESH_SI_NS4_8TiledMMAINS4_8MMA_AtomIJNS4_17SM100_MMA_TF32_SSISH_SH_fLi64ELi64ELNS4_4UMMA5MajorE0ELSN_0ELNSM_7ScaleInE0ELSO_0EEEEEENS4_6LayoutINS5_IJSC_SC_SC_EEENS5_IJNSA_ILi0EEEST_ST_EEEEENS5_IJNS4_10UnderscoreESW_SW_EEEEENS4_13SM90_TMA_LOADENS4_14ComposedLayoutINS4_7SwizzleILi3ELi4ELi3EEENS4_18smem_ptr_flag_bitsILi32EEENSR_INS5_IJNSA_ILi8EEENSA_ILi32EEEEEENS5_IJS16_SC_EEEEEEEvNS4_8identityENS4_23SM90_TMA_LOAD_MULTICASTES1A_vS1B_EENS_8epilogue10collective18CollectiveEpilogueINS1E_23Sm100TmaWarpSpecializedILi3ELi2ELi16ELb1ELb0EEEJSG_NS5_IJNSR_ISF_SC_EENSR_IS16_SC_EEEEESH_SI_SH_SI_NS1E_6fusion15FusionCallbacksIS1I_NS1M_17LinearCombinationISH_fSH_fLNS_15FloatRoundStyleE2EEESG_S1L_JEEENS4_5SM1004TMEM4LOAD26SM100_TMEM_LOAD_16dp128b8xESZ_S1A_NS4_17SM75_U32x4_LDSM_NENS4_14SM90_TMA_STOREES1A_NS4_17SM90_U32x4_STSM_NENS4_39AutoVectorizingCopyWithAssumedAlignmentILi128EEEEEEvvEEEEvNT_6ParamsE)
        /*0038*/ 	.word	0x00000000


	//----- nvinfo : EIATTR_MIN_STACK_SIZE
	.align		4
.L_27:
        /*003c*/ 	.byte	0x04, 0x12
        /*003e*/ 	.short	(.L_29 - .L_28)
	.align		4
.L_28:
        /*0040*/ 	.word	index@(_ZN7cutlass13device_kernelINS_4gemm6kernel13GemmUniversalIN4cute5tupleIJiiiiEEENS1_10collective13CollectiveMmaINS1_35MainloopSm100TmaUmmaWarpSpecializedILi4ELi2ELi4ENS5_IJNS4_1CILi2EEENSA_ILi1EEESC_EEEEENS5_IJNSA_ILi64EEESF_SF_EEENS_10tfloat32_tENS5_IJlSC_lEEESH_SI_NS4_8TiledMMAINS4_8MMA_AtomIJNS4_17SM100_MMA_TF32_SSISH_SH_fLi64ELi64ELNS4_4UMMA5MajorE0ELSN_0ELNSM_7ScaleInE0ELSO_0EEEEEENS4_6LayoutINS5_IJSC_SC_SC_EEENS5_IJNSA_ILi0EEEST_ST_EEEEENS5_IJNS4_10UnderscoreESW_SW_EEEEENS4_13SM90_TMA_LOADENS4_14ComposedLayoutINS4_7SwizzleILi3ELi4ELi3EEENS4_18smem_ptr_flag_bitsILi32EEENSR_INS5_IJNSA_ILi8EEENSA_ILi32EEEEEENS5_IJS16_SC_EEEEEEEvNS4_8identityENS4_23SM90_TMA_LOAD_MULTICASTES1A_vS1B_EENS_8epilogue10collective18CollectiveEpilogueINS1E_23Sm100TmaWarpSpecializedILi3ELi2ELi16ELb1ELb0EEEJSG_NS5_IJNSR_ISF_SC_EENSR_IS16_SC_EEEEESH_SI_SH_SI_NS1E_6fusion15FusionCallbacksIS1I_NS1M_17LinearCombinationISH_fSH_fLNS_15FloatRoundStyleE2EEESG_S1L_JEEENS4_5SM1004TMEM4LOAD26SM100_TMEM_LOAD_16dp128b8xESZ_S1A_NS4_17SM75_U32x4_LDSM_NENS4_14SM90_TMA_STOREES1A_NS4_17SM90_U32x4_STSM_NENS4_39AutoVectorizingCopyWithAssumedAlignmentILi128EEEEEEvvEEEEvNT_6ParamsE)
        /*0044*/ 	.word	0x00000000
.L_29:


//--------------------- .nv.compat                --------------------------
	.section	.nv.compat,"",@"SHT_CUDA_COMPAT_INFO"
	.align	4
        /*0000*/ 	.byte	0x02, 0x09, 0x01, 0x00, 0x02, 0x02, 0x02, 0x00, 0x02, 0x05, 0x05, 0x00, 0x03, 0x07, 0x01, 0x01
        /*0010*/ 	.byte	0x02, 0x03, 0x01, 0x00, 0x02, 0x06, 0x01, 0x00, 0x04, 0x0b, 0x08, 0x00, 0x09, 0x00, 0x00, 0x00
        /*0020*/ 	.byte	0x00, 0x00, 0x00, 0x00


//--------------------- .nv.info._ZN7cutlass13device_kernelINS_4gemm6kernel13GemmUniversalIN4cute5tupleIJiiiiEEENS1_10collective13CollectiveMmaINS1_35MainloopSm100TmaUmmaWarpSpecializedILi4ELi2ELi4ENS5_IJNS4_1CILi2EEENSA_ILi1EEESC_EEEEENS5_IJNSA_ILi64EEESF_SF_EEENS_10tfloat32_tENS5_IJlSC_lEEESH_SI_NS4_8TiledMMAINS4_8MMA_AtomIJNS4_17SM100_MMA_TF32_SSISH_SH_fLi64ELi64ELNS4_4UMMA5MajorE0ELSN_0ELNSM_7ScaleInE0ELSO_0EEEEEENS4_6LayoutINS5_IJSC_SC_SC_EEENS5_IJNSA_ILi0EEEST_ST_EEEEENS5_IJNS4_10UnderscoreESW_SW_EEEEENS4_13SM90_TMA_LOADENS4_14ComposedLayoutINS4_7SwizzleILi3ELi4ELi3EEENS4_18smem_ptr_flag_bitsILi32EEENSR_INS5_IJNSA_ILi8EEENSA_ILi32EEEEEENS5_IJS16_SC_EEEEEEEvNS4_8identityENS4_23SM90_TMA_LOAD_MULTICASTES1A_vS1B_EENS_8epilogue10collective18CollectiveEpilogueINS1E_23Sm100TmaWarpSpecializedILi3ELi2ELi16ELb1ELb0EEEJSG_NS5_IJNSR_ISF_SC_EENSR_IS16_SC_EEEEESH_SI_SH_SI_NS1E_6fusion15FusionCallbacksIS1I_NS1M_17LinearCombinationISH_fSH_fLNS_15FloatRoundStyleE2EEESG_S1L_JEEENS4_5SM1004TMEM4LOAD26SM100_TMEM_LOAD_16dp128b8xESZ_S1A_NS4_17SM75_U32x4_LDSM_NENS4_14SM90_TMA_STOREES1A_NS4_17SM90_U32x4_STSM_NENS4_39AutoVectorizingCopyWithAssumedAlignmentILi128EEEEEEvvEEEEvNT_6ParamsE --------------------------
	.section	.nv.info._ZN7cutlass13device_kernelINS_4gemm6kernel13GemmUniversalIN4cute5tupleIJiiiiEEENS1_10collective13CollectiveMmaINS1_35MainloopSm100TmaUmmaWarpSpecializedILi4ELi2ELi4ENS5_IJNS4_1CILi2EEENSA_ILi1EEESC_EEEEENS5_IJNSA_ILi64EEESF_SF_EEENS_10tfloat32_tENS5_IJlSC_lEEESH_SI_NS4_8TiledMMAINS4_8MMA_AtomIJNS4_17SM100_MMA_TF32_SSISH_SH_fLi64ELi64ELNS4_4UMMA5MajorE0ELSN_0ELNSM_7ScaleInE0ELSO_0EEEEEENS4_6LayoutINS5_IJSC_SC_SC_EEENS5_IJNSA_ILi0EEEST_ST_EEEEENS5_IJNS4_10UnderscoreESW_SW_EEEEENS4_13SM90_TMA_LOADENS4_14ComposedLayoutINS4_7SwizzleILi3ELi4ELi3EEENS4_18smem_ptr_flag_bitsILi32EEENSR_INS5_IJNSA_ILi8EEENSA_ILi32EEEEEENS5_IJS16_SC_EEEEEEEvNS4_8identityENS4_23SM90_TMA_LOAD_MULTICASTES1A_vS1B_EENS_8epilogue10collective18CollectiveEpilogueINS1E_23Sm100TmaWarpSpecializedILi3ELi2ELi16ELb1ELb0EEEJSG_NS5_IJNSR_ISF_SC_EENSR_IS16_SC_EEEEESH_SI_SH_SI_NS1E_6fusion15FusionCallbacksIS1I_NS1M_17LinearCombinationISH_fSH_fLNS_15FloatRoundStyleE2EEESG_S1L_JEEENS4_5SM1004TMEM4LOAD26SM100_TMEM_LOAD_16dp128b8xESZ_S1A_NS4_17SM75_U32x4_LDSM_NENS4_14SM90_TMA_STOREES1A_NS4_17SM90_U32x4_STSM_NENS4_39AutoVectorizingCopyWithAssumedAlignmentILi128EEEEEEvvEEEEvNT_6ParamsE,"",@"SHT_CUDA_INFO"
	.sectionflags	@""
	.align	4


	//----- nvinfo : EIATTR_CUDA_API_VERSION
	.align		4
        /*0000*/ 	.byte	0x04, 0x37
        /*0002*/ 	.short	(.L_31 - .L_30)
.L_30:
        /*0004*/ 	.word	0x00000082


	//----- nvinfo : EIATTR_KPARAM_INFO
	.align		4
.L_31:
        /*0008*/ 	.byte	0x04, 0x17
        /*000a*/ 	.short	(.L_33 - .L_32)
.L_32:
        /*000c*/ 	.word	0x00000000
        /*0010*/ 	.short	0x0000
        /*0012*/ 	.short	0x0000
        /*0014*/ 	.byte	0x00, 0xf0, 0x01, 0x20


	//----- nvinfo : EIATTR_AT_ENTRY_FRAGMENTS
	.align		4
.L_33:
        /*0018*/ 	.byte	0x04, 0x4f
        /*001a*/ 	.short	(.L_35 - .L_34)


	//   ....[0]....
.L_34:
        /*001c*/ 	.word	0x00000006


	//----- nvinfo : EIATTR_RESERVED_SMEM_USED
	.align		4
.L_35:
        /*0020*/ 	.byte	0x01, 0x41
	.zero		2


	//----- nvinfo : EIATTR_SPARSE_MMA_MASK
	.align		4
        /*0024*/ 	.byte	0x03, 0x50
        /*0026*/ 	.short	0x0000


	//----- nvinfo : EIATTR_TCGEN05_1CTA_USED
	.align		4
        /*0028*/ 	.byte	0x01, 0x51
	.zero		2


	//----- nvinfo : EIATTR_MAXREG_COUNT
	.align		4
        /*002c*/ 	.byte	0x03, 0x1b
        /*002e*/ 	.short	0x00ff


	//----- nvinfo : EIATTR_NUM_BARRIERS
	.align		4
        /*0030*/ 	.byte	0x02, 0x4c
        /*0032*/ 	.byte	0x07
	.zero		1


	//----- nvinfo : EIATTR_EXTERNS
	.align		4
        /*0034*/ 	.byte	0x04, 0x0f
        /*0036*/ 	.short	(.L_37 - .L_36)


	//   ....[0]....
	.align		4
.L_36:
        /*0038*/ 	.word	index@(__assertfail)


	//----- nvinfo : EIATTR_MERCURY_ISA_VERSION
	.align		4
.L_37:
        /*003c*/ 	.byte	0x03, 0x5f
        /*003e*/ 	.short	0x0101


	//----- nvinfo : EIATTR_INT_WARP_WIDE_INSTR_OFFSETS
	.align		4
        /*0040*/ 	.byte	0x04, 0x31
        /*0042*/ 	.short	(.L_39 - .L_38)


	//   ....[0]....
.L_38:
        /*0044*/ 	.word	0x00003fe0


	//   ....[1]....
        /*0048*/ 	.word	0x00004010


	//   ....[2]....
        /*004c*/ 	.word	0x00004030


	//   ....[3]....
        /*0050*/ 	.word	0x00004bb0


	//   ....[4]....
        /*0054*/ 	.word	0x00004cd0


	//   ....[5]....
        /*0058*/ 	.word	0x00004e20


	//   ....[6]....
        /*005c*/ 	.word	0x00004f40


	//----- nvinfo : EIATTR_COOP_GROUP_MASK_REGIDS
	.align		4
.L_39:
        /*0060*/ 	.byte	0x04, 0x29
        /*0062*/ 	.short	(.L_41 - .L_40)


	//   ....[0]....
.L_40:
        /*0064*/ 	.word	0xffffffff


	//   ....[1]....
        /*0068*/ 	.word	0xffffffff


	//   ....[2]....
        /*006c*/ 	.word	0xffffffff


	//   ....[3]....
        /*0070*/ 	.word	0xffffffff


	//   ....[4]....
        /*0074*/ 	.word	0xffffffff


	//   ....[5]....
        /*0078*/ 	.word	0xffffffff


	//   ....[6]....
        /*007c*/ 	.word	0xffffffff


	//   ....[7]....
        /*0080*/ 	.word	0xffffffff


	//   ....[8]....
        /*0084*/ 	.word	0xffffffff


	//   ....[9]....
        /*0088*/ 	.word	0xffffffff


	//   ....[10]....
        /*008c*/ 	.word	0xffffffff


	//   ....[11]....
        /*0090*/ 	.word	0xffffffff


	//   ....[12]....
        /*0094*/ 	.word	0xffffffff


	//   ....[13]....
        /*0098*/ 	.word	0xffffffff


	//----- nvinfo : EIATTR_COOP_GROUP_INSTR_OFFSETS
	.align		4
.L_41:
        /*009c*/ 	.byte	0x04, 0x28
        /*009e*/ 	.short	(.L_43 - .L_42)


	//   ....[0]....
.L_42:
        /*00a0*/ 	.word	0x00000080


	//   ....[1]....
        /*00a4*/ 	.word	0x000004f0


	//   ....[2]....
        /*00a8*/ 	.word	0x00000690


	//   ....[3]....
        /*00ac*/ 	.word	0x00000810


	//   ....[4]....
        /*00b0*/ 	.word	0x00000910


	//   ....[5]....
        /*00b4*/ 	.word	0x00000a80


	//   ....[6]....
        /*00b8*/ 	.word	0x00000c20


	//   ....[7]....
        /*00bc*/ 	.word	0x00000dd0


	//   ....[8]....
        /*00c0*/ 	.word	0x00002150


	//   ....[9]....
        /*00c4*/ 	.word	0x00003010


	//   ....[10]....
        /*00c8*/ 	.word	0x00003220


	//   ....[11]....
        /*00cc*/ 	.word	0x00003250


	//   ....[12]....
        /*00d0*/ 	.word	0x00003ec0


	//   ....[13]....
        /*00d4*/ 	.word	0x000040f0


	//----- nvinfo : EIATTR_VRC_CTA_INIT_COUNT
	.align		4
.L_43:
        /*00d8*/ 	.byte	0x02, 0x4a
        /*00da*/ 	.byte	0x80
	.zero		1


	//----- nvinfo : EIATTR_SYSCALL_OFFSETS
	.align		4
        /*00dc*/ 	.byte	0x04, 0x46
        /*00de*/ 	.short	(.L_45 - .L_44)


	//   ....[0]....
.L_44:
        /*00e0*/ 	.word	0x00005c70


	//   ....[1]....
        /*00e4*/ 	.word	0x00005d60


	//   ....[2]....
        /*00e8*/ 	.word	0x00006680


	//   ....[3]....
        /*00ec*/ 	.word	0x000070e0


	//----- nvinfo : EIATTR_MBARRIER_INSTR_OFFSETS
	.align		4
.L_45:
        /*00f0*/ 	.byte	0x04, 0x39
        /*00f2*/ 	.short	(.L_47 - .L_46)


	//   ....[0]....
.L_46:
        /*00f4*/ 	.word	0x00000600
        /*00f8*/ 	.word	0x000000ff
        /*00fc*/ 	.word	0x00000000
        /*0100*/ 	.short	0x0100
        /*0102*/ 	.byte	0x04
	.zero		1


	//   ....[1]....
        /*0104*/ 	.word	0x00000610
        /*0108*/ 	.word	0x000000ff
        /*010c*/ 	.word	0x00000020
        /*0110*/ 	.short	0x0100
        /*0112*/ 	.byte	0x04
	.zero		1


	//   ....[2]....
        /*0114*/ 	.word	0x00000620
        /*0118*/ 	.word	0x000000ff
        /*011c*/ 	.word	0x00000008
        /*0120*/ 	.short	0x0100
        /*0122*/ 	.byte	0x04
	.zero		1


	//   ....[3]....
        /*0124*/ 	.word	0x00000630
        /*0128*/ 	.word	0x000000ff
        /*012c*/ 	.word	0x00000028
        /*0130*/ 	.short	0x0100
        /*0132*/ 	.byte	0x04
	.zero		1


	//   ....[4]....
        /*0134*/ 	.word	0x00000640
        /*0138*/ 	.word	0x000000ff
        /*013c*/ 	.word	0x00000010
        /*0140*/ 	.short	0x0100
        /*0142*/ 	.byte	0x04
	.zero		1


	//   ....[5]....
        /*0144*/ 	.word	0x00000650
        /*0148*/ 	.word	0x000000ff
        /*014c*/ 	.word	0x00000030
        /*0150*/ 	.short	0x0100
        /*0152*/ 	.byte	0x04
	.zero		1


	//   ....[6]....
        /*0154*/ 	.word	0x00000660
        /*0158*/ 	.word	0x000000ff
        /*015c*/ 	.word	0x00000018
        /*0160*/ 	.short	0x0100
        /*0162*/ 	.byte	0x04
	.zero		1


	//   ....[7]....
        /*0164*/ 	.word	0x00000670
        /*0168*/ 	.word	0x000000ff
        /*016c*/ 	.word	0x00000038
        /*0170*/ 	.short	0x0100
        /*0172*/ 	.byte	0x04
	.zero		1


	//   ....[8]....
        /*0174*/ 	.word	0x000007a0
        /*0178*/ 	.word	0x000000ff
        /*017c*/ 	.word	0x00000040
        /*0180*/ 	.short	0x0100
        /*0182*/ 	.byte	0x04
	.zero		1


	//   ....[9]....
        /*0184*/ 	.word	0x000007b0
        /*0188*/ 	.word	0x000000ff
        /*018c*/ 	.word	0x00000058
        /*0190*/ 	.short	0x0100
        /*0192*/ 	.byte	0x04
	.zero		1


	//   ....[10]....
        /*0194*/ 	.word	0x000007c0
        /*0198*/ 	.word	0x000000ff
        /*019c*/ 	.word	0x00000048
        /*01a0*/ 	.short	0x0100
        /*01a2*/ 	.byte	0x04
	.zero		1


	//   ....[11]....
        /*01a4*/ 	.word	0x000007d0
        /*01a8*/ 	.word	0x000000ff
        /*01ac*/ 	.word	0x00000060
        /*01b0*/ 	.short	0x0100
        /*01b2*/ 	.byte	0x04
	.zero		1


	//   ....[12]....
        /*01b4*/ 	.word	0x000007e0
        /*01b8*/ 	.word	0x000000ff
        /*01bc*/ 	.word	0x00000050
        /*01c0*/ 	.short	0x0100
        /*01c2*/ 	.byte	0x04
	.zero		1


	//   ....[13]....
        /*01c4*/ 	.word	0x000007f0
        /*01c8*/ 	.word	0x000000ff
        /*01cc*/ 	.word	0x00000068
        /*01d0*/ 	.short	0x0100
        /*01d2*/ 	.byte	0x04
	.zero		1


	//   ....[14]....
        /*01d4*/ 	.word	0x000008e0
        /*01d8*/ 	.word	0x000000ff
        /*01dc*/ 	.word	0x00000070
        /*01e0*/ 	.short	0x0100
        /*01e2*/ 	.byte	0x06
	.zero		1


	//   ....[15]....
        /*01e4*/ 	.word	0x000008f0
        /*01e8*/ 	.word	0x000000ff
        /*01ec*/ 	.word	0x00000078
        /*01f0*/ 	.short	0x0100
        /*01f2*/ 	.byte	0x06
	.zero		1


	//   ....[16]....
        /*01f4*/ 	.word	0x00000a30
        /*01f8*/ 	.word	0x000000ff
        /*01fc*/ 	.word	0x00000080
        /*0200*/ 	.short	0x0100
        /*0202*/ 	.byte	0x06
	.zero		1


	//   ....[17]....
        /*0204*/ 	.word	0x00000a40
        /*0208*/ 	.word	0x000000ff
        /*020c*/ 	.word	0x00000090
        /*0210*/ 	.short	0x0100
        /*0212*/ 	.byte	0x06
	.zero		1


	//   ....[18]....
        /*0214*/ 	.word	0x00000a50
        /*0218*/ 	.word	0x000000ff
        /*021c*/ 	.word	0x00000088
        /*0220*/ 	.short	0x0100
        /*0222*/ 	.byte	0x06
	.zero		1


	//   ....[19]....
        /*0224*/ 	.word	0x00000a60
        /*0228*/ 	.word	0x000000ff
        /*022c*/ 	.word	0x00000098
        /*0230*/ 	.short	0x0100
        /*0232*/ 	.byte	0x06
	.zero		1


	//   ....[20]....
        /*0234*/ 	.word	0x00000b90
        /*0238*/ 	.word	0x000000ff
        /*023c*/ 	.word	0x000000a0
        /*0240*/ 	.short	0x0100
        /*0242*/ 	.byte	0x04
	.zero		1


	//   ....[21]....
        /*0244*/ 	.word	0x00000ba0
        /*0248*/ 	.word	0x000000ff
        /*024c*/ 	.word	0x000000c0
        /*0250*/ 	.short	0x0100
        /*0252*/ 	.byte	0x04
	.zero		1


	//   ....[22]....
        /*0254*/ 	.word	0x00000bb0
        /*0258*/ 	.word	0x000000ff
        /*025c*/ 	.word	0x000000a8
        /*0260*/ 	.short	0x0100
        /*0262*/ 	.byte	0x04
	.zero		1


	//   ....[23]....
        /*0264*/ 	.word	0x00000bc0
        /*0268*/ 	.word	0x000000ff
        /*026c*/ 	.word	0x000000c8
        /*0270*/ 	.short	0x0100
        /*0272*/ 	.byte	0x04
	.zero		1


	//   ....[24]....
        /*0274*/ 	.word	0x00000bd0
        /*0278*/ 	.word	0x000000ff
        /*027c*/ 	.word	0x000000b0
        /*0280*/ 	.short	0x0100
        /*0282*/ 	.byte	0x04
	.zero		1


	//   ....[25]....
        /*0284*/ 	.word	0x00000be0
        /*0288*/ 	.word	0x000000ff
        /*028c*/ 	.word	0x000000d0
        /*0290*/ 	.short	0x0100
        /*0292*/ 	.byte	0x04
	.zero		1


	//   ....[26]....
        /*0294*/ 	.word	0x00000bf0
        /*0298*/ 	.word	0x000000ff
        /*029c*/ 	.word	0x000000b8
        /*02a0*/ 	.short	0x0100
        /*02a2*/ 	.byte	0x04
	.zero		1


	//   ....[27]....
        /*02a4*/ 	.word	0x00000c00
        /*02a8*/ 	.word	0x000000ff
        /*02ac*/ 	.word	0x000000d8
        /*02b0*/ 	.short	0x0100
        /*02b2*/ 	.byte	0x04
	.zero		1


	//   ....[28]....
        /*02b4*/ 	.word	0x00000cf0
        /*02b8*/ 	.word	0x000000ff
        /*02bc*/ 	.word	0x000000e0
        /*02c0*/ 	.short	0x0100
        /*02c2*/ 	.byte	0x04
	.zero		1


	//   ....[29]....
        /*02c4*/ 	.word	0x00000d00
        /*02c8*/ 	.word	0x000000ff
        /*02cc*/ 	.word	0x000000f0
        /*02d0*/ 	.short	0x0100
        /*02d2*/ 	.byte	0x04
	.zero		1


	//   ....[30]....
        /*02d4*/ 	.word	0x00000d10
        /*02d8*/ 	.word	0x000000ff
        /*02dc*/ 	.word	0x000000e8
        /*02e0*/ 	.short	0x0100
        /*02e2*/ 	.byte	0x04
	.zero		1


	//   ....[31]....
        /*02e4*/ 	.word	0x00000d20
        /*02e8*/ 	.word	0x000000ff
        /*02ec*/ 	.word	0x000000f8
        /*02f0*/ 	.short	0x0100
        /*02f2*/ 	.byte	0x04
	.zero		1


	//   ....[32]....
        /*02f4*/ 	.word	0x00001850
        /*02f8*/ 	.word	0x00000000
        /*02fc*/ 	.word	0x000000f0
        /*0300*/ 	.short	0x010a
        /*0302*/ 	.byte	0xff
	.zero		1


	//   ....[33]....
        /*0304*/ 	.word	0x00001880
        /*0308*/ 	.word	0x00000000
        /*030c*/ 	.word	0x000000e0
        /*0310*/ 	.short	0x0101
        /*0312*/ 	.byte	0xff
	.zero		1


	//   ....[34]....
        /*0314*/ 	.word	0x00001950
        /*0318*/ 	.word	0x000000ff
        /*031c*/ 	.word	0x00000020
        /*0320*/ 	.short	0x010a
        /*0322*/ 	.byte	0x04
	.zero		1


	//   ....[35]....
        /*0324*/ 	.word	0x000019d0
        /*0328*/ 	.word	0x000000ff
        /*032c*/ 	.word	0x00000020
        /*0330*/ 	.short	0x010a
        /*0332*/ 	.byte	0x21
	.zero		1


	//   ....[36]....
        /*0334*/ 	.word	0x00001b60
        /*0338*/ 	.word	0x000000ff
        /*033c*/ 	.word	0x00000020
        /*0340*/ 	.short	0x010a
        /*0342*/ 	.byte	0x05
	.zero		1


	//   ....[37]....
        /*0344*/ 	.word	0x00001d50
        /*0348*/ 	.word	0x000000ff
        /*034c*/ 	.word	0x00000078
        /*0350*/ 	.short	0x0101
        /*0352*/ 	.byte	0x0d
	.zero		1


	//   ....[38]....
        /*0354*/ 	.word	0x00001d70
        /*0358*/ 	.word	0x000000ff
        /*035c*/ 	.word	0x00000020
        /*0360*/ 	.short	0x010a
        /*0362*/ 	.byte	0x04
	.zero		1


	//   ....[39]....
        /*0364*/ 	.word	0x00001df0
        /*0368*/ 	.word	0x000000ff
        /*036c*/ 	.word	0x00000020
        /*0370*/ 	.short	0x010a
        /*0372*/ 	.byte	0x21
	.zero		1


	//   ....[40]....
        /*0374*/ 	.word	0x00001f80
        /*0378*/ 	.word	0x000000ff
        /*037c*/ 	.word	0x00000020
        /*0380*/ 	.short	0x010a
        /*0382*/ 	.byte	0x05
	.zero		1


	//   ....[41]....
        /*0384*/ 	.word	0x00002180
        /*0388*/ 	.word	0x00000003
        /*038c*/ 	.word	0x00000080
        /*0390*/ 	.short	0x010a
        /*0392*/ 	.byte	0xff
	.zero		1


	//   ....[42]....
        /*0394*/ 	.word	0x000022d0
        /*0398*/ 	.word	0x00000000
        /*039c*/ 	.word	0x00000000
        /*03a0*/ 	.short	0x0101
        /*03a2*/ 	.byte	0xff
	.zero		1


	//   ....[43]....
        /*03a4*/ 	.word	0x00002890
        /*03a8*/ 	.word	0x000000ff
        /*03ac*/ 	.word	0x00000000
        /*03b0*/ 	.short	0x010a
        /*03b2*/ 	.byte	0x04
	.zero		1


	//   ....[44]....
        /*03b4*/ 	.word	0x00002920
        /*03b8*/ 	.word	0x000000ff
        /*03bc*/ 	.word	0x00000000
        /*03c0*/ 	.short	0x010a
        /*03c2*/ 	.byte	0x05
	.zero		1


	//   ....[45]....
        /*03c4*/ 	.word	0x000029b0
        /*03c8*/ 	.word	0x000000ff
        /*03cc*/ 	.word	0x00000000
        /*03d0*/ 	.short	0x010a
        /*03d2*/ 	.byte	0x05
	.zero		1


	//   ....[46]....
        /*03d4*/ 	.word	0x00002a50
        /*03d8*/ 	.word	0x00000000
        /*03dc*/ 	.word	0x00000000
        /*03e0*/ 	.short	0x010a
        /*03e2*/ 	.byte	0xff
	.zero		1


	//   ....[47]....
        /*03e4*/ 	.word	0x00002b70
        /*03e8*/ 	.word	0x00000002
        /*03ec*/ 	.word	0x000000e0
        /*03f0*/ 	.short	0x010a
        /*03f2*/ 	.byte	0xff
	.zero		1


	//   ....[48]....
        /*03f4*/ 	.word	0x00002be0
        /*03f8*/ 	.word	0x00000002
        /*03fc*/ 	.word	0x00000000
        /*0400*/ 	.short	0x0101
        /*0402*/ 	.byte	0xff
	.zero		1


	//   ....[49]....
        /*0404*/ 	.word	0x00002c00
        /*0408*/ 	.word	0x000000ff
        /*040c*/ 	.word	0x00000090
        /*0410*/ 	.short	0x010a
        /*0412*/ 	.byte	0x04
	.zero		1


	//   ....[50]....
        /*0414*/ 	.word	0x00002d20
        /*0418*/ 	.word	0x00000002
        /*041c*/ 	.word	0x00000080
        /*0420*/ 	.short	0x010a
        /*0422*/ 	.byte	0xff
	.zero		1


	//   ....[51]....
        /*0424*/ 	.word	0x00002e20
        /*0428*/ 	.word	0x00000002
        /*042c*/ 	.word	0x00000000
        /*0430*/ 	.short	0x0101
        /*0432*/ 	.byte	0xff
	.zero		1


	//   ....[52]....
        /*0434*/ 	.word	0x00002eb0
        /*0438*/ 	.word	0x000000ff
        /*043c*/ 	.word	0x00000090
        /*0440*/ 	.short	0x0106
        /*0442*/ 	.byte	0x04
	.zero		1


	//   ....[53]....
        /*0444*/ 	.word	0x00002ed0
        /*0448*/ 	.word	0x000000ff
        /*044c*/ 	.word	0x00000090
        /*0450*/ 	.short	0x010a
        /*0452*/ 	.byte	0x04
	.zero		1


	//   ....[54]....
        /*0454*/ 	.word	0x00002f60
        /*0458*/ 	.word	0x000000ff
        /*045c*/ 	.word	0x00000090
        /*0460*/ 	.short	0x0106
        /*0462*/ 	.byte	0x07
	.zero		1


	//   ....[55]....
        /*0464*/ 	.word	0x00002fa0
        /*0468*/ 	.word	0x00000000
        /*046c*/ 	.word	0x00000090
        /*0470*/ 	.short	0x010a
        /*0472*/ 	.byte	0xff
	.zero		1


	//   ....[56]....
        /*0474*/ 	.word	0x00003570
        /*0478*/ 	.word	0x00000000
        /*047c*/ 	.word	0x00000080
        /*0480*/ 	.short	0x010a
        /*0482*/ 	.byte	0xff
	.zero		1


	//   ....[57]....
        /*0484*/ 	.word	0x00003670
        /*0488*/ 	.word	0x00000003
        /*048c*/ 	.word	0x00000000
        /*0490*/ 	.short	0x0101
        /*0492*/ 	.byte	0xff
	.zero		1


	//   ....[58]....
        /*0494*/ 	.word	0x00003680
        /*0498*/ 	.word	0x000000ff
        /*049c*/ 	.word	0x00000000
        /*04a0*/ 	.short	0x010a
        /*04a2*/ 	.byte	0x04
	.zero		1


	//   ....[59]....
        /*04a4*/ 	.word	0x00003700
        /*04a8*/ 	.word	0x000000ff
        /*04ac*/ 	.word	0x000000c0
        /*04b0*/ 	.short	0x010a
        /*04b2*/ 	.byte	0x2e
	.zero		1


	//   ....[60]....
        /*04b4*/ 	.word	0x000037e0
        /*04b8*/ 	.word	0x000000ff
        /*04bc*/ 	.word	0x00000000
        /*04c0*/ 	.short	0x010a
        /*04c2*/ 	.byte	0x07
	.zero		1


	//   ....[61]....
        /*04c4*/ 	.word	0x00003920
        /*04c8*/ 	.word	0x000000ff
        /*04cc*/ 	.word	0x00000000
        /*04d0*/ 	.short	0x010a
        /*04d2*/ 	.byte	0x04
	.zero		1


	//   ....[62]....
        /*04d4*/ 	.word	0x00003cf0
        /*04d8*/ 	.word	0x000000ff
        /*04dc*/ 	.word	0x00000000
        /*04e0*/ 	.short	0x010a
        /*04e2*/ 	.byte	0x04
	.zero		1


	//   ....[63]....
        /*04e4*/ 	.word	0x00003d80
        /*04e8*/ 	.word	0x000000ff
        /*04ec*/ 	.word	0x00000000
        /*04f0*/ 	.short	0x010a
        /*04f2*/ 	.byte	0x05
	.zero		1


	//   ....[64]....
        /*04f4*/ 	.word	0x00003e10
        /*04f8*/ 	.word	0x000000ff
        /*04fc*/ 	.word	0x00000000
        /*0500*/ 	.short	0x010a
        /*0502*/ 	.byte	0x05
	.zero		1


	//   ....[65]....
        /*0504*/ 	.word	0x00003ea0
        /*0508*/ 	.word	0x000000ff
        /*050c*/ 	.word	0x00000000
        /*0510*/ 	.short	0x010a
        /*0512*/ 	.byte	0x04
	.zero		1


	//   ....[66]....
        /*0514*/ 	.word	0x00004380
        /*0518*/ 	.word	0x00000008
        /*051c*/ 	.word	0x00000080
        /*0520*/ 	.short	0x010a
        /*0522*/ 	.byte	0xff
	.zero		1


	//   ....[67]....
        /*0524*/ 	.word	0x000044f0
        /*0528*/ 	.word	0x00000000
        /*052c*/ 	.word	0x00000000
        /*0530*/ 	.short	0x0101
        /*0532*/ 	.byte	0xff
	.zero		1


	//   ....[68]....
        /*0534*/ 	.word	0x000049c0
        /*0538*/ 	.word	0x000000ff
        /*053c*/ 	.word	0x00000078
        /*0540*/ 	.short	0x010a
        /*0542*/ 	.byte	0x18
	.zero		1


	//   ....[69]....
        /*0544*/ 	.word	0x00004b90
        /*0548*/ 	.word	0x000000ff
        /*054c*/ 	.word	0x00000058
        /*0550*/ 	.short	0x010a
        /*0552*/ 	.byte	0x04
	.zero		1


	//   ....[70]....
        /*0554*/ 	.word	0x00004d70
        /*0558*/ 	.word	0x000000ff
        /*055c*/ 	.word	0x00000040
        /*0560*/ 	.short	0x010b
        /*0562*/ 	.byte	0x04
	.zero		1


	//   ....[71]....
        /*0564*/ 	.word	0x00004d80
        /*0568*/ 	.word	0x000000ff
        /*056c*/ 	.word	0x00000000
        /*0570*/ 	.short	0x0101
        /*0572*/ 	.byte	0x07
	.zero		1


	//   ....[72]....
        /*0574*/ 	.word	0x00004d90
        /*0578*/ 	.word	0x000000ff
        /*057c*/ 	.word	0x00000058
        /*0580*/ 	.short	0x010a
        /*0582*/ 	.byte	0x05
	.zero		1


	//   ....[73]....
        /*0584*/ 	.word	0x00004fe0
        /*0588*/ 	.word	0x000000ff
        /*058c*/ 	.word	0x00000040
        /*0590*/ 	.short	0x010b
        /*0592*/ 	.byte	0x05
	.zero		1


	//   ....[74]....
        /*0594*/ 	.word	0x00004ff0
        /*0598*/ 	.word	0x000000ff
        /*059c*/ 	.word	0x00000000
        /*05a0*/ 	.short	0x0101
        /*05a2*/ 	.byte	0x04
	.zero		1


	//   ....[75]....
        /*05a4*/ 	.word	0x00005040
        /*05a8*/ 	.word	0x000000ff
        /*05ac*/ 	.word	0x00000000
        /*05b0*/ 	.short	0x010a
        /*05b2*/ 	.byte	0x04
	.zero		1


	//   ....[76]....
        /*05b4*/ 	.word	0x000050d0
        /*05b8*/ 	.word	0x000000ff
        /*05bc*/ 	.word	0x00000000
        /*05c0*/ 	.short	0x010a
        /*05c2*/ 	.byte	0x05
	.zero		1


	//   ....[77]....
        /*05c4*/ 	.word	0x00005170
        /*05c8*/ 	.word	0x00000000
        /*05cc*/ 	.word	0x00000000
        /*05d0*/ 	.short	0x010a
        /*05d2*/ 	.byte	0xff
	.zero		1


	//   ....[78]....
        /*05d4*/ 	.word	0x000054e0
        /*05d8*/ 	.word	0x00000000
        /*05dc*/ 	.word	0x00000080
        /*05e0*/ 	.short	0x010a
        /*05e2*/ 	.byte	0xff
	.zero		1


	//   ....[79]....
        /*05e4*/ 	.word	0x000055b0
        /*05e8*/ 	.word	0x00000000
        /*05ec*/ 	.word	0x00000000
        /*05f0*/ 	.short	0x0101
        /*05f2*/ 	.byte	0xff
	.zero		1


	//   ....[80]....
        /*05f4*/ 	.word	0x00006200
        /*05f8*/ 	.word	0x00000002
        /*05fc*/ 	.word	0x00000040
        /*0600*/ 	.short	0x010a
        /*0602*/ 	.byte	0xff
	.zero		1


	//   ....[81]....
        /*0604*/ 	.word	0x00006240
        /*0608*/ 	.word	0x00000047
        /*060c*/ 	.word	0x000000a0
        /*0610*/ 	.short	0x010a
        /*0612*/ 	.byte	0xff
	.zero		1


	//   ....[82]....
        /*0614*/ 	.word	0x00006330
        /*0618*/ 	.word	0x00000002
        /*061c*/ 	.word	0x00000040
        /*0620*/ 	.short	0x010a
        /*0622*/ 	.byte	0xff
	.zero		1


	//   ....[83]....
        /*0624*/ 	.word	0x00006560
        /*0628*/ 	.word	0x00000047
        /*062c*/ 	.word	0x000000a0
        /*0630*/ 	.short	0x010a
        /*0632*/ 	.byte	0xff
	.zero		1


	//   ....[84]....
        /*0634*/ 	.word	0x00006e00
        /*0638*/ 	.word	0x00000000
        /*063c*/ 	.word	0x00000000
        /*0640*/ 	.short	0x0101
        /*0642*/ 	.byte	0xff
	.zero		1


	//   ....[85]....
        /*0644*/ 	.word	0x00006e10
        /*0648*/ 	.word	0x00000002
        /*064c*/ 	.word	0x00000040
        /*0650*/ 	.short	0x010a
        /*0652*/ 	.byte	0xff
	.zero		1


	//   ....[86]....
        /*0654*/ 	.word	0x00006ee0
        /*0658*/ 	.word	0x00000002
        /*065c*/ 	.word	0x00000040
        /*0660*/ 	.short	0x010a
        /*0662*/ 	.byte	0xff
	.zero		1


	//   ....[87]....
        /*0664*/ 	.word	0x000074e0
        /*0668*/ 	.word	0x000000ff
        /*066c*/ 	.word	0x00000000
        /*0670*/ 	.short	0x0101
        /*0672*/ 	.byte	0x04
	.zero		1


	//   ....[88]....
        /*0674*/ 	.word	0x000078d0
        /*0678*/ 	.word	0x00000000
        /*067c*/ 	.word	0x00000000
        /*0680*/ 	.short	0x0101
        /*0682*/ 	.byte	0xff
	.zero		1


	//   ....[89]....
        /*0684*/ 	.word	0x00007b80
        /*0688*/ 	.word	0x000000ff
        /*068c*/ 	.word	0x00000000
        /*0690*/ 	.short	0x0101
        /*0692*/ 	.byte	0x04
	.zero		1


	//   ....[90]....
        /*0694*/ 	.word	0x00007ba0
        /*0698*/ 	.word	0x00000000
        /*069c*/ 	.word	0x000000f0
        /*06a0*/ 	.short	0x010a
        /*06a2*/ 	.byte	0xff
	.zero		1


	//   ....[91]....
        /*06a4*/ 	.word	0x00007c00
        /*06a8*/ 	.word	0x00000000
        /*06ac*/ 	.word	0x00000020
        /*06b0*/ 	.short	0x010a
        /*06b2*/ 	.byte	0xff
	.zero		1


	//   ....[92]....
        /*06b4*/ 	.word	0x00007c60
        /*06b8*/ 	.word	0x00000000
        /*06bc*/ 	.word	0x00000020
        /*06c0*/ 	.short	0x010a
        /*06c2*/ 	.byte	0xff
	.zero		1


	//   ....[93]....
        /*06c4*/ 	.word	0x00007cb0
        /*06c8*/ 	.word	0x00000003
        /*06cc*/ 	.word	0x00000080
        /*06d0*/ 	.short	0x010a
        /*06d2*/ 	.byte	0xff
	.zero		1


	//   ....[94]....
        /*06d4*/ 	.word	0x00007d10
        /*06d8*/ 	.word	0x00000000
        /*06dc*/ 	.word	0x00000000
        /*06e0*/ 	.short	0x010a
        /*06e2*/ 	.byte	0xff
	.zero		1


	//   ....[95]....
        /*06e4*/ 	.word	0x00007d70
        /*06e8*/ 	.word	0x00000000
        /*06ec*/ 	.word	0x00000000
        /*06f0*/ 	.short	0x010a
        /*06f2*/ 	.byte	0xff
	.zero		1


	//   ....[96]....
        /*06f4*/ 	.word	0x00007dd0
        /*06f8*/ 	.word	0x00000000
        /*06fc*/ 	.word	0x00000000
        /*0700*/ 	.short	0x010a
        /*0702*/ 	.byte	0xff
	.zero		1


	//   ....[97]....
        /*0704*/ 	.word	0x00007e20
        /*0708*/ 	.word	0x00000002
        /*070c*/ 	.word	0x000000e0
        /*0710*/ 	.short	0x010a
        /*0712*/ 	.byte	0xff
	.zero		1


	//   ....[98]....
        /*0714*/ 	.word	0x00007e80
        /*0718*/ 	.word	0x00000002
        /*071c*/ 	.word	0x00000090
        /*0720*/ 	.short	0x010a
        /*0722*/ 	.byte	0xff
	.zero		1


	//   ....[99]....
        /*0724*/ 	.word	0x00007ed0
        /*0728*/ 	.word	0x00000002
        /*072c*/ 	.word	0x00000080
        /*0730*/ 	.short	0x010a
        /*0732*/ 	.byte	0xff
	.zero		1


	//   ....[100]....
        /*0734*/ 	.word	0x00007f30
        /*0738*/ 	.word	0x00000000
        /*073c*/ 	.word	0x00000090
        /*0740*/ 	.short	0x010a
        /*0742*/ 	.byte	0xff
	.zero		1


	//   ....[101]....
        /*0744*/ 	.word	0x00007f80
        /*0748*/ 	.word	0x00000000
        /*074c*/ 	.word	0x00000080
        /*0750*/ 	.short	0x010a
        /*0752*/ 	.byte	0xff
	.zero		1


	//   ....[102]....
        /*0754*/ 	.word	0x00007fe0
        /*0758*/ 	.word	0x00000002
        /*075c*/ 	.word	0x000000c0
        /*0760*/ 	.short	0x010a
        /*0762*/ 	.byte	0xff
	.zero		1


	//   ....[103]....
        /*0764*/ 	.word	0x00008040
        /*0768*/ 	.word	0x00000000
        /*076c*/ 	.word	0x00000000
        /*0770*/ 	.short	0x010a
        /*0772*/ 	.byte	0xff
	.zero		1


	//   ....[104]....
        /*0774*/ 	.word	0x000080a0
        /*0778*/ 	.word	0x00000000
        /*077c*/ 	.word	0x00000000
        /*0780*/ 	.short	0x010a
        /*0782*/ 	.byte	0xff
	.zero		1


	//   ....[105]....
        /*0784*/ 	.word	0x00008100
        /*0788*/ 	.word	0x00000000
        /*078c*/ 	.word	0x00000000
        /*0790*/ 	.short	0x010a
        /*0792*/ 	.byte	0xff
	.zero		1


	//   ....[106]....
        /*0794*/ 	.word	0x00008160
        /*0798*/ 	.word	0x00000000
        /*079c*/ 	.word	0x00000000
        /*07a0*/ 	.short	0x010a
        /*07a2*/ 	.byte	0xff
	.zero		1


	//   ....[107]....
        /*07a4*/ 	.word	0x000081c0
        /*07a8*/ 	.word	0x00000000
        /*07ac*/ 	.word	0x00000000
        /*07b0*/ 	.short	0x010a
        /*07b2*/ 	.byte	0xff
	.zero		1


	//   ....[108]....
        /*07b4*/ 	.word	0x00008210
        /*07b8*/ 	.word	0x00000008
        /*07bc*/ 	.word	0x00000080
        /*07c0*/ 	.short	0x010a
        /*07c2*/ 	.byte	0xff
	.zero		1


	//   ....[109]....
        /*07c4*/ 	.word	0x00008270
        /*07c8*/ 	.word	0x00000000
        /*07cc*/ 	.word	0x00000078
        /*07d0*/ 	.short	0x010a
        /*07d2*/ 	.byte	0xff
	.zero		1


	//   ....[110]....
        /*07d4*/ 	.word	0x000082d0
        /*07d8*/ 	.word	0x00000000
        /*07dc*/ 	.word	0x00000058
        /*07e0*/ 	.short	0x010a
        /*07e2*/ 	.byte	0xff
	.zero		1


	//   ....[111]....
        /*07e4*/ 	.word	0x00008330
        /*07e8*/ 	.word	0x00000002
        /*07ec*/ 	.word	0x00000058
        /*07f0*/ 	.short	0x010a
        /*07f2*/ 	.byte	0xff
	.zero		1


	//   ....[112]....
        /*07f4*/ 	.word	0x00008390
        /*07f8*/ 	.word	0x00000000
        /*07fc*/ 	.word	0x00000000
        /*0800*/ 	.short	0x010a
        /*0802*/ 	.byte	0xff
	.zero		1


	//   ....[113]....
        /*0804*/ 	.word	0x000083f0
        /*0808*/ 	.word	0x00000000
        /*080c*/ 	.word	0x00000000
        /*0810*/ 	.short	0x010a
        /*0812*/ 	.byte	0xff
	.zero		1


	//   ....[114]....
        /*0814*/ 	.word	0x00008440
        /*0818*/ 	.word	0x00000000
        /*081c*/ 	.word	0x00000080
        /*0820*/ 	.short	0x010a
        /*0822*/ 	.byte	0xff
	.zero		1


	//   ....[115]....
        /*0824*/ 	.word	0x00008490
        /*0828*/ 	.word	0x00000002
        /*082c*/ 	.word	0x00000040
        /*0830*/ 	.short	0x010a
        /*0832*/ 	.byte	0xff
	.zero		1


	//   ....[116]....
        /*0834*/ 	.word	0x000084e0
        /*0838*/ 	.word	0x00000047
        /*083c*/ 	.word	0x000000a0
        /*0840*/ 	.short	0x010a
        /*0842*/ 	.byte	0xff
	.zero		1


	//   ....[117]....
        /*0844*/ 	.word	0x00008530
        /*0848*/ 	.word	0x00000002
        /*084c*/ 	.word	0x00000040
        /*0850*/ 	.short	0x010a
        /*0852*/ 	.byte	0xff
	.zero		1


	//----- nvinfo : EIATTR_NUM_MBARRIERS
	.align		4
.L_47:
        /*0854*/ 	.byte	0x03, 0x38
        /*0856*/ 	.short	0x0020


	//----- nvinfo : EIATTR_EXIT_INSTR_OFFSETS
	.align		4
        /*0858*/ 	.byte	0x04, 0x1c
        /*085a*/ 	.short	(.L_49 - .L_48)


	//   ....[0]....
.L_48:
        /*085c*/ 	.word	0x00002a80


	//   ....[1]....
        /*0860*/ 	.word	0x00002f70


	//   ....[2]....
        /*0864*/ 	.word	0x00002fd0


	//   ....[3]....
        /*0868*/ 	.word	0x00004100


	//   ....[4]....
        /*086c*/ 	.word	0x000051a0


	//   ....[5]....
        /*0870*/ 	.word	0x000051e0


	//   ....[6]....
        /*0874*/ 	.word	0x00007a70


	//   ....[7]....
        /*0878*/ 	.word	0x00007af0


	//   ....[8]....
        /*087c*/ 	.word	0x00007b20


	//   ....[9]....
        /*0880*/ 	.word	0x00007b90


	//----- nvinfo : EIATTR_MAX_THREADS
	.align		4
.L_49:
        /*0884*/ 	.byte	0x04, 0x05
        /*0886*/ 	.short	(.L_51 - .L_50)
.L_50:
        /*0888*/ 	.word	0x00000100
        /*088c*/ 	.word	0x00000001
        /*0890*/ 	.word	0x00000001


	//----- nvinfo : EIATTR_CRS_STACK_SIZE
	.align		4
.L_51:
        /*0894*/ 	.byte	0x04, 0x1e
        /*0896*/ 	.short	(.L_53 - .L_52)
.L_52:
        /*0898*/ 	.word	0x00000000


	//----- nvinfo : EIATTR_CBANK_PARAM_SIZE
	.align		4
.L_53:
        /*089c*/ 	.byte	0x03, 0x19
        /*089e*/ 	.short	0x0800


	//----- nvinfo : EIATTR_PARAM_CBANK
	.align		4
        /*08a0*/ 	.byte	0x04, 0x0a
        /*08a2*/ 	.short	(.L_55 - .L_54)
	.align		4
.L_54:
        /*08a4*/ 	.word	index@(.nv.constant0._ZN7cutlass13device_kernelINS_4gemm6kernel13GemmUniversalIN4cute5tupleIJiiiiEEENS1_10collective13CollectiveMmaINS1_35MainloopSm100TmaUmmaWarpSpecializedILi4ELi2ELi4ENS5_IJNS4_1CILi2EEENSA_ILi1EEESC_EEEEENS5_IJNSA_ILi64EEESF_SF_EEENS_10tfloat32_tENS5_IJlSC_lEEESH_SI_NS4_8TiledMMAINS4_8MMA_AtomIJNS4_17SM100_MMA_TF32_SSISH_SH_fLi64ELi64ELNS4_4UMMA5MajorE0ELSN_0ELNSM_7ScaleInE0ELSO_0EEEEEENS4_6LayoutINS5_IJSC_SC_SC_EEENS5_IJNSA_ILi0EEEST_ST_EEEEENS5_IJNS4_10UnderscoreESW_SW_EEEEENS4_13SM90_TMA_LOADENS4_14ComposedLayoutINS4_7SwizzleILi3ELi4ELi3EEENS4_18smem_ptr_flag_bitsILi32EEENSR_INS5_IJNSA_ILi8EEENSA_ILi32EEEEEENS5_IJS16_SC_EEEEEEEvNS4_8identityENS4_23SM90_TMA_LOAD_MULTICASTES1A_vS1B_EENS_8epilogue10collective18CollectiveEpilogueINS1E_23Sm100TmaWarpSpecializedILi3ELi2ELi16ELb1ELb0EEEJSG_NS5_IJNSR_ISF_SC_EENSR_IS16_SC_EEEEESH_SI_SH_SI_NS1E_6fusion15FusionCallbacksIS1I_NS1M_17LinearCombinationISH_fSH_fLNS_15FloatRoundStyleE2EEESG_S1L_JEEENS4_5SM1004TMEM4LOAD26SM100_TMEM_LOAD_16dp128b8xESZ_S1A_NS4_17SM75_U32x4_LDSM_NENS4_14SM90_TMA_STOREES1A_NS4_17SM90_U32x4_STSM_NENS4_39AutoVectorizingCopyWithAssumedAlignmentILi128EEEEEEvvEEEEvNT_6ParamsE)
        /*08a8*/ 	.short	0x0380
        /*08aa*/ 	.short	0x0800


	//----- nvinfo : EIATTR_SW_WAR
	.align		4
.L_55:
        /*08ac*/ 	.byte	0x04, 0x36
        /*08ae*/ 	.short	(.L_57 - .L_56)
.L_56:
        /*08b0*/ 	.word	0x00000008
.L_57:


//--------------------- .nv.callgraph             --------------------------
	.section	.nv.callgraph,"",@"SHT_CUDA_CALLGRAPH"
	.align	4
	.sectionentsize	8
	.align		4
        /*0000*/ 	.word	0x00000000
	.align		4
        /*0004*/ 	.word	0xffffffff
	.align		4
        /*0008*/ 	.word	index@(_ZN7cutlass13device_kernelINS_4gemm6kernel13GemmUniversalIN4cute5tupleIJiiiiEEENS1_10collective13CollectiveMmaINS1_35MainloopSm100TmaUmmaWarpSpecializedILi4ELi2ELi4ENS5_IJNS4_1CILi2EEENSA_ILi1EEESC_EEEEENS5_IJNSA_ILi64EEESF_SF_EEENS_10tfloat32_tENS5_IJlSC_lEEESH_SI_NS4_8TiledMMAINS4_8MMA_AtomIJNS4_17SM100_MMA_TF32_SSISH_SH_fLi64ELi64ELNS4_4UMMA5MajorE0ELSN_0ELNSM_7ScaleInE0ELSO_0EEEEEENS4_6LayoutINS5_IJSC_SC_SC_EEENS5_IJNSA_ILi0EEEST_ST_EEEEENS5_IJNS4_10UnderscoreESW_SW_EEEEENS4_13SM90_TMA_LOADENS4_14ComposedLayoutINS4_7SwizzleILi3ELi4ELi3EEENS4_18smem_ptr_flag_bitsILi32EEENSR_INS5_IJNSA_ILi8EEENSA_ILi32EEEEEENS5_IJS16_SC_EEEEEEEvNS4_8identityENS4_23SM90_TMA_LOAD_MULTICASTES1A_vS1B_EENS_8epilogue10collective18CollectiveEpilogueINS1E_23Sm100TmaWarpSpecializedILi3ELi2ELi16ELb1ELb0EEEJSG_NS5_IJNSR_ISF_SC_EENSR_IS16_SC_EEEEESH_SI_SH_SI_NS1E_6fusion15FusionCallbacksIS1I_NS1M_17LinearCombinationISH_fSH_fLNS_15FloatRoundStyleE2EEESG_S1L_JEEENS4_5SM1004TMEM4LOAD26SM100_TMEM_LOAD_16dp128b8xESZ_S1A_NS4_17SM75_U32x4_LDSM_NENS4_14SM90_TMA_STOREES1A_NS4_17SM90_U32x4_STSM_NENS4_39AutoVectorizingCopyWithAssumedAlignmentILi128EEEEEEvvEEEEvNT_6ParamsE)
	.align		4
        /*000c*/ 	.word	index@(__assertfail)
	.align		4
        /*0010*/ 	.word	0x00000000
	.align		4
        /*0014*/ 	.word	0xfffffffe
	.align		4
        /*0018*/ 	.word	0x00000000
	.align		4
        /*001c*/ 	.word	0xfffffffd
	.align		4
        /*0020*/ 	.word	0x00000000
	.align		4
        /*0024*/ 	.word	0xfffffffc


//--------------------- .nv.constant4             --------------------------
	.section	.nv.constant4,"a",@progbits
	.align	8
	.align		8
.nv.constant4:
        /*0000*/ 	.dword	__assertfail
	.align		8
        /*0008*/ 	.dword	__unnamed_1
	.align		8
        /*0010*/ 	.dword	__unnamed_2
	.align		8
        /*0018*/ 	.dword	_ZN40_INTERNAL_6aece061_4_k_cu_e8c1a8bf_110204cuda3std3__45__cpo5beginE
	.align		8
        /*0020*/ 	.dword	_ZN40_INTERNAL_6aece061_4_k_cu_e8c1a8bf_110204cuda3std3__45__cpo3endE
	.align		8
        /*0028*/ 	.dword	_ZN40_INTERNAL_6aece061_4_k_cu_e8c1a8bf_110204cuda3std3__45__cpo6cbeginE
	.align		8
        /*0030*/ 	.dword	_ZN40_INTERNAL_6aece061_4_k_cu_e8c1a8bf_110204cuda3std3__45__cpo4cendE
	.align		8
        /*0038*/ 	.dword	_ZN40_INTERNAL_6aece061_4_k_cu_e8c1a8bf_110204cuda3std3__442_GLOBAL__N__6aece061_4_k_cu_e8c1a8bf_110206ignoreE
	.align		8
        /*0040*/ 	.dword	_ZN40_INTERNAL_6aece061_4_k_cu_e8c1a8bf_110204cuda3std3__419piecewise_constructE
	.align		8
        /*0048*/ 	.dword	_ZN40_INTERNAL_6aece061_4_k_cu_e8c1a8bf_110204cuda3std3__48in_placeE
	.align		8
        /*0050*/ 	.dword	_ZN40_INTERNAL_6aece061_4_k_cu_e8c1a8bf_110204cuda3std6ranges3__45__cpo4swapE
	.align		8
        /*0058*/ 	.dword	_ZN40_INTERNAL_6aece061_4_k_cu_e8c1a8bf_110204cuda3std6ranges3__45__cpo9iter_moveE
	.align		8
        /*0060*/ 	.dword	_ZN40_INTERNAL_6aece061_4_k_cu_e8c1a8bf_110204cute7productE
	.align		8
        /*0068*/ 	.dword	_ZN40_INTERNAL_6aece061_4_k_cu_e8c1a8bf_110204cute1_E
	.align		8
        /*0070*/ 	.dword	$str$25
	.align		8
        /*0078*/ 	.dword	$str$26
	.align		8
        /*0080*/ 	.dword	$str$27
	.align		8
        /*0088*/ 	.dword	$str$28


//--------------------- .text._ZN7cutlass13device_kernelINS_4gemm6kernel13GemmUniversalIN4cute5tupleIJiiiiEEENS1_10collective13CollectiveMmaINS1_35MainloopSm100TmaUmmaWarpSpecializedILi4ELi2ELi4ENS5_IJNS4_1CILi2EEENSA_ILi1EEESC_EEEEENS5_IJNSA_ILi64EEESF_SF_EEENS_10tfloat32_tENS5_IJlSC_lEEESH_SI_NS4_8TiledMMAINS4_8MMA_AtomIJNS4_17SM100_MMA_TF32_SSISH_SH_fLi64ELi64ELNS4_4UMMA5MajorE0ELSN_0ELNSM_7ScaleInE0ELSO_0EEEEEENS4_6LayoutINS5_IJSC_SC_SC_EEENS5_IJNSA_ILi0EEEST_ST_EEEEENS5_IJNS4_10UnderscoreESW_SW_EEEEENS4_13SM90_TMA_LOADENS4_14ComposedLayoutINS4_7SwizzleILi3ELi4ELi3EEENS4_18smem_ptr_flag_bitsILi32EEENSR_INS5_IJNSA_ILi8EEENSA_ILi32EEEEEENS5_IJS16_SC_EEEEEEEvNS4_8identityENS4_23SM90_TMA_LOAD_MULTICASTES1A_vS1B_EENS_8epilogue10collective18CollectiveEpilogueINS1E_23Sm100TmaWarpSpecializedILi3ELi2ELi16ELb1ELb0EEEJSG_NS5_IJNSR_ISF_SC_EENSR_IS16_SC_EEEEESH_SI_SH_SI_NS1E_6fusion15FusionCallbacksIS1I_NS1M_17LinearCombinationISH_fSH_fLNS_15FloatRoundStyleE2EEESG_S1L_JEEENS4_5SM1004TMEM4LOAD26SM100_TMEM_LOAD_16dp128b8xESZ_S1A_NS4_17SM75_U32x4_LDSM_NENS4_14SM90_TMA_STOREES1A_NS4_17SM90_U32x4_STSM_NENS4_39AutoVectorizingCopyWithAssumedAlignmentILi128EEEEEEvvEEEEvNT_6ParamsE --------------------------
	.section	.text._ZN7cutlass13device_kernelINS_4gemm6kernel13GemmUniversalIN4cute5tupleIJiiiiEEENS1_10collective13CollectiveMmaINS1_35MainloopSm100TmaUmmaWarpSpecializedILi4ELi2ELi4ENS5_IJNS4_1CILi2EEENSA_ILi1EEESC_EEEEENS5_IJNSA_ILi64EEESF_SF_EEENS_10tfloat32_tENS5_IJlSC_lEEESH_SI_NS4_8TiledMMAINS4_8MMA_AtomIJNS4_17SM100_MMA_TF32_SSISH_SH_fLi64ELi64ELNS4_4UMMA5MajorE0ELSN_0ELNSM_7ScaleInE0ELSO_0EEEEEENS4_6LayoutINS5_IJSC_SC_SC_EEENS5_IJNSA_ILi0EEEST_ST_EEEEENS5_IJNS4_10UnderscoreESW_SW_EEEEENS4_13SM90_TMA_LOADENS4_14ComposedLayoutINS4_7SwizzleILi3ELi4ELi3EEENS4_18smem_ptr_flag_bitsILi32EEENSR_INS5_IJNSA_ILi8EEENSA_ILi32EEEEEENS5_IJS16_SC_EEEEEEEvNS4_8identityENS4_23SM90_TMA_LOAD_MULTICASTES1A_vS1B_EENS_8epilogue10collective18CollectiveEpilogueINS1E_23Sm100TmaWarpSpecializedILi3ELi2ELi16ELb1ELb0EEEJSG_NS5_IJNSR_ISF_SC_EENSR_IS16_SC_EEEEESH_SI_SH_SI_NS1E_6fusion15FusionCallbacksIS1I_NS1M_17LinearCombinationISH_fSH_fLNS_15FloatRoundStyleE2EEESG_S1L_JEEENS4_5SM1004TMEM4LOAD26SM100_TMEM_LOAD_16dp128b8xESZ_S1A_NS4_17SM75_U32x4_LDSM_NENS4_14SM90_TMA_STOREES1A_NS4_17SM90_U32x4_STSM_NENS4_39AutoVectorizingCopyWithAssumedAlignmentILi128EEEEEEvvEEEEvNT_6ParamsE,"ax",@progbits
	.align	128
.text._ZN7cutlass13device_kernelINS_4gemm6kernel13GemmUniversalIN4cute5tupleIJiiiiEEENS1_10collective13CollectiveMmaINS1_35MainloopSm100TmaUmmaWarpSpecializedILi4ELi2ELi4ENS5_IJNS4_1CILi2EEENSA_ILi1EEESC_EEEEENS5_IJNSA_ILi64EEESF_SF_EEENS_10tfloat32_tENS5_IJlSC_lEEESH_SI_NS4_8TiledMMAINS4_8MMA_AtomIJNS4_17SM100_MMA_TF32_SSISH_SH_fLi64ELi64ELNS4_4UMMA5MajorE0ELSN_0ELNSM_7ScaleInE0ELSO_0EEEEEENS4_6LayoutINS5_IJSC_SC_SC_EEENS5_IJNSA_ILi0EEEST_ST_EEEEENS5_IJNS4_10UnderscoreESW_SW_EEEEENS4_13SM90_TMA_LOADENS4_14ComposedLayoutINS4_7SwizzleILi3ELi4ELi3EEENS4_18smem_ptr_flag_bitsILi32EEENSR_INS5_IJNSA_ILi8EEENSA_ILi32EEEEEENS5_IJS16_SC_EEEEEEEvNS4_8identityENS4_23SM90_TMA_LOAD_MULTICASTES1A_vS1B_EENS_8epilogue10collective18CollectiveEpilogueINS1E_23Sm100TmaWarpSpecializedILi3ELi2ELi16ELb1ELb0EEEJSG_NS5_IJNSR_ISF_SC_EENSR_IS16_SC_EEEEESH_SI_SH_SI_NS1E_6fusion15FusionCallbacksIS1I_NS1M_17LinearCombinationISH_fSH_fLNS_15FloatRoundStyleE2EEESG_S1L_JEEENS4_5SM1004TMEM4LOAD26SM100_TMEM_LOAD_16dp128b8xESZ_S1A_NS4_17SM75_U32x4_LDSM_NENS4_14SM90_TMA_STOREES1A_NS4_17SM90_U32x4_STSM_NENS4_39AutoVectorizingCopyWithAssumedAlignmentILi128EEEEEEvvEEEEvNT_6ParamsE:
        .type           _ZN7cutlass13device_kernelINS_4gemm6kernel13GemmUniversalIN4cute5tupleIJiiiiEEENS1_10collective13CollectiveMmaINS1_35MainloopSm100TmaUmmaWarpSpecializedILi4ELi2ELi4ENS5_IJNS4_1CILi2EEENSA_ILi1EEESC_EEEEENS5_IJNSA_ILi64EEESF_SF_EEENS_10tfloat32_tENS5_IJlSC_lEEESH_SI_NS4_8TiledMMAINS4_8MMA_AtomIJNS4_17SM100_MMA_TF32_SSISH_SH_fLi64ELi64ELNS4_4UMMA5MajorE0ELSN_0ELNSM_7ScaleInE0ELSO_0EEEEEENS4_6LayoutINS5_IJSC_SC_SC_EEENS5_IJNSA_ILi0EEEST_ST_EEEEENS5_IJNS4_10UnderscoreESW_SW_EEEEENS4_13SM90_TMA_LOADENS4_14ComposedLayoutINS4_7SwizzleILi3ELi4ELi3EEENS4_18smem_ptr_flag_bitsILi32EEENSR_INS5_IJNSA_ILi8EEENSA_ILi32EEEEEENS5_IJS16_SC_EEEEEEEvNS4_8identityENS4_23SM90_TMA_LOAD_MULTICASTES1A_vS1B_EENS_8epilogue10collective18CollectiveEpilogueINS1E_23Sm100TmaWarpSpecializedILi3ELi2ELi16ELb1ELb0EEEJSG_NS5_IJNSR_ISF_SC_EENSR_IS16_SC_EEEEESH_SI_SH_SI_NS1E_6fusion15FusionCallbacksIS1I_NS1M_17LinearCombinationISH_fSH_fLNS_15FloatRoundStyleE2EEESG_S1L_JEEENS4_5SM1004TMEM4LOAD26SM100_TMEM_LOAD_16dp128b8xESZ_S1A_NS4_17SM75_U32x4_LDSM_NENS4_14SM90_TMA_STOREES1A_NS4_17SM90_U32x4_STSM_NENS4_39AutoVectorizingCopyWithAssumedAlignmentILi128EEEEEEvvEEEEvNT_6ParamsE,@function
        .size           _ZN7cutlass13device_kernelINS_4gemm6kernel13GemmUniversalIN4cute5tupleIJiiiiEEENS1_10collective13CollectiveMmaINS1_35MainloopSm100TmaUmmaWarpSpecializedILi4ELi2ELi4ENS5_IJNS4_1CILi2EEENSA_ILi1EEESC_EEEEENS5_IJNSA_ILi64EEESF_SF_EEENS_10tfloat32_tENS5_IJlSC_lEEESH_SI_NS4_8TiledMMAINS4_8MMA_AtomIJNS4_17SM100_MMA_TF32_SSISH_SH_fLi64ELi64ELNS4_4UMMA5MajorE0ELSN_0ELNSM_7ScaleInE0ELSO_0EEEEEENS4_6LayoutINS5_IJSC_SC_SC_EEENS5_IJNSA_ILi0EEEST_ST_EEEEENS5_IJNS4_10UnderscoreESW_SW_EEEEENS4_13SM90_TMA_LOADENS4_14ComposedLayoutINS4_7SwizzleILi3ELi4ELi3EEENS4_18smem_ptr_flag_bitsILi32EEENSR_INS5_IJNSA_ILi8EEENSA_ILi32EEEEEENS5_IJS16_SC_EEEEEEEvNS4_8identityENS4_23SM90_TMA_LOAD_MULTICASTES1A_vS1B_EENS_8epilogue10collective18CollectiveEpilogueINS1E_23Sm100TmaWarpSpecializedILi3ELi2ELi16ELb1ELb0EEEJSG_NS5_IJNSR_ISF_SC_EENSR_IS16_SC_EEEEESH_SI_SH_SI_NS1E_6fusion15FusionCallbacksIS1I_NS1M_17LinearCombinationISH_fSH_fLNS_15FloatRoundStyleE2EEESG_S1L_JEEENS4_5SM1004TMEM4LOAD26SM100_TMEM_LOAD_16dp128b8xESZ_S1A_NS4_17SM75_U32x4_LDSM_NENS4_14SM90_TMA_STOREES1A_NS4_17SM90_U32x4_STSM_NENS4_39AutoVectorizingCopyWithAssumedAlignmentILi128EEEEEEvvEEEEvNT_6ParamsE,(.L_x_161 - _ZN7cutlass13device_kernelINS_4gemm6kernel13GemmUniversalIN4cute5tupleIJiiiiEEENS1_10collective13CollectiveMmaINS1_35MainloopSm100TmaUmmaWarpSpecializedILi4ELi2ELi4ENS5_IJNS4_1CILi2EEENSA_ILi1EEESC_EEEEENS5_IJNSA_ILi64EEESF_SF_EEENS_10tfloat32_tENS5_IJlSC_lEEESH_SI_NS4_8TiledMMAINS4_8MMA_AtomIJNS4_17SM100_MMA_TF32_SSISH_SH_fLi64ELi64ELNS4_4UMMA5MajorE0ELSN_0ELNSM_7ScaleInE0ELSO_0EEEEEENS4_6LayoutINS5_IJSC_SC_SC_EEENS5_IJNSA_ILi0EEEST_ST_EEEEENS5_IJNS4_10UnderscoreESW_SW_EEEEENS4_13SM90_TMA_LOADENS4_14ComposedLayoutINS4_7SwizzleILi3ELi4ELi3EEENS4_18smem_ptr_flag_bitsILi32EEENSR_INS5_IJNSA_ILi8EEENSA_ILi32EEEEEENS5_IJS16_SC_EEEEEEEvNS4_8identityENS4_23SM90_TMA_LOAD_MULTICASTES1A_vS1B_EENS_8epilogue10collective18CollectiveEpilogueINS1E_23Sm100TmaWarpSpecializedILi3ELi2ELi16ELb1ELb0EEEJSG_NS5_IJNSR_ISF_SC_EENSR_IS16_SC_EEEEESH_SI_SH_SI_NS1E_6fusion15FusionCallbacksIS1I_NS1M_17LinearCombinationISH_fSH_fLNS_15FloatRoundStyleE2EEESG_S1L_JEEENS4_5SM1004TMEM4LOAD26SM100_TMEM_LOAD_16dp128b8xESZ_S1A_NS4_17SM75_U32x4_LDSM_NENS4_14SM90_TMA_STOREES1A_NS4_17SM90_U32x4_STSM_NENS4_39AutoVectorizingCopyWithAssumedAlignmentILi128EEEEEEvvEEEEvNT_6ParamsE)
        .other          _ZN7cutlass13device_kernelINS_4gemm6kernel13GemmUniversalIN4cute5tupleIJiiiiEEENS1_10collective13CollectiveMmaINS1_35MainloopSm100TmaUmmaWarpSpecializedILi4ELi2ELi4ENS5_IJNS4_1CILi2EEENSA_ILi1EEESC_EEEEENS5_IJNSA_ILi64EEESF_SF_EEENS_10tfloat32_tENS5_IJlSC_lEEESH_SI_NS4_8TiledMMAINS4_8MMA_AtomIJNS4_17SM100_MMA_TF32_SSISH_SH_fLi64ELi64ELNS4_4UMMA5MajorE0ELSN_0ELNSM_7ScaleInE0ELSO_0EEEEEENS4_6LayoutINS5_IJSC_SC_SC_EEENS5_IJNSA_ILi0EEEST_ST_EEEEENS5_IJNS4_10UnderscoreESW_SW_EEEEENS4_13SM90_TMA_LOADENS4_14ComposedLayoutINS4_7SwizzleILi3ELi4ELi3EEENS4_18smem_ptr_flag_bitsILi32EEENSR_INS5_IJNSA_ILi8EEENSA_ILi32EEEEEENS5_IJS16_SC_EEEEEEEvNS4_8identityENS4_23SM90_TMA_LOAD_MULTICASTES1A_vS1B_EENS_8epilogue10collective18CollectiveEpilogueINS1E_23Sm100TmaWarpSpecializedILi3ELi2ELi16ELb1ELb0EEEJSG_NS5_IJNSR_ISF_SC_EENSR_IS16_SC_EEEEESH_SI_SH_SI_NS1E_6fusion15FusionCallbacksIS1I_NS1M_17LinearCombinationISH_fSH_fLNS_15FloatRoundStyleE2EEESG_S1L_JEEENS4_5SM1004TMEM4LOAD26SM100_TMEM_LOAD_16dp128b8xESZ_S1A_NS4_17SM75_U32x4_LDSM_NENS4_14SM90_TMA_STOREES1A_NS4_17SM90_U32x4_STSM_NENS4_39AutoVectorizingCopyWithAssumedAlignmentILi128EEEEEEvvEEEEvNT_6ParamsE,@"STO_CUDA_ENTRY STV_DEFAULT"
_ZN7cutlass13device_kernelINS_4gemm6kernel13GemmUniversalIN4cute5tupleIJiiiiEEENS1_10collective13CollectiveMmaINS1_35MainloopSm100TmaUmmaWarpSpecializedILi4ELi2ELi4ENS5_IJNS4_1CILi2EEENSA_ILi1EEESC_EEEEENS5_IJNSA_ILi64EEESF_SF_EEENS_10tfloat32_tENS5_IJlSC_lEEESH_SI_NS4_8TiledMMAINS4_8MMA_AtomIJNS4_17SM100_MMA_TF32_SSISH_SH_fLi64ELi64ELNS4_4UMMA5MajorE0ELSN_0ELNSM_7ScaleInE0ELSO_0EEEEEENS4_6LayoutINS5_IJSC_SC_SC_EEENS5_IJNSA_ILi0EEEST_ST_EEEEENS5_IJNS4_10UnderscoreESW_SW_EEEEENS4_13SM90_TMA_LOADENS4_14ComposedLayoutINS4_7SwizzleILi3ELi4ELi3EEENS4_18smem_ptr_flag_bitsILi32EEENSR_INS5_IJNSA_ILi8EEENSA_ILi32EEEEEENS5_IJS16_SC_EEEEEEEvNS4_8identityENS4_23SM90_TMA_LOAD_MULTICASTES1A_vS1B_EENS_8epilogue10collective18CollectiveEpilogueINS1E_23Sm100TmaWarpSpecializedILi3ELi2ELi16ELb1ELb0EEEJSG_NS5_IJNSR_ISF_SC_EENSR_IS16_SC_EEEEESH_SI_SH_SI_NS1E_6fusion15FusionCallbacksIS1I_NS1M_17LinearCombinationISH_fSH_fLNS_15FloatRoundStyleE2EEESG_S1L_JEEENS4_5SM1004TMEM4LOAD26SM100_TMEM_LOAD_16dp128b8xESZ_S1A_NS4_17SM75_U32x4_LDSM_NENS4_14SM90_TMA_STOREES1A_NS4_17SM90_U32x4_STSM_NENS4_39AutoVectorizingCopyWithAssumedAlignmentILi128EEEEEEvvEEEEvNT_6ParamsE:
[----:B------:R-:W1:Y:S01]  /*0000*/  LDC R1, c[0x0][0x37c] ;  /* 0x0000df00ff017b82 */ /* 0x000e620000000800 */
[----:B------:R-:W2:Y:S01]  /*0010*/  S2R R64, SR_TID.X ;  /* 0x0000000000407919 */ /* 0x000ea20000002100 */
[----:B------:R-:W3:Y:S01]  /*0020*/  LDCU.64 UR8, c[0x0][0x890] ;  /* 0x00011200ff0877ac */ /* 0x000ee20008000a00 */
[----:B------:R-:W-:Y:S02]  /*0030*/  PRMT R53, RZ, 0x7610, R53 ;  /* 0x00007610ff357816 */ /* 0x000fe40000000035 */
[----:B------:R-:W-:Y:S01]  /*0040*/  ELECT P3, URZ, PT ;  /* 0x0000000000ff782f */ /* 0x000fe20003860000 */
[----:B---3--:R-:W-:-:S04]  /*0050*/  UISETP.NE.U32.AND UP0, UPT, UR8, URZ, UPT ;  /* 0x000000ff0800728c */ /* 0x008fc8000bf05070 */
[----:B------:R-:W-:Y:S01]  /*0060*/  UISETP.NE.AND.EX UP0, UPT, UR9, URZ, UPT, UP0 ;  /* 0x000000ff0900728c */ /* 0x000fe2000bf05300 */
[----:B--2---:R-:W-:-:S05]  /*0070*/  SHF.R.U32.HI R54, RZ, 0x5, R64 ;  /* 0x00000005ff367819 */ /* 0x004fca0000011640 */
[----:B------:R-:W2:Y:S02]  /*0080*/  SHFL.IDX PT, R0, R54, RZ, 0x1f ;  /* 0x00001fff36007589 */ /* 0x000ea400000e0000 */
[----:B--2---:R-:W-:Y:S01]  /*0090*/  R2UR UR18, R0 ;  /* 0x00000000001272ca */ /* 0x004fe200000e0000 */
[----:B-1----:R-:W-:-:S14]  /*00a0*/  BRA.U UP0, `(.L_x_0) ;  /* 0x0000000100307547 */ /* 0x002fdc000b800000 */
[----:B------:R-:W1:Y:S02]  /*00b0*/  LDCU.64 UR4, c[0x0][0x888] ;  /* 0x00011100ff0477ac */ /* 0x000e640008000a00 */
[----:B-1----:R-:W-:-:S04]  /*00c0*/  UISETP.NE.U32.AND UP0, UPT, UR4, URZ, UPT ;  /* 0x000000ff0400728c */ /* 0x002fc8000bf05070 */
[----:B------:R-:W-:-:S09]  /*00d0*/  UISETP.NE.AND.EX UP0, UPT, UR5, URZ, UPT, UP0 ;  /* 0x000000ff0500728c */ /* 0x000fd2000bf05300 */
[----:B------:R-:W-:Y:S05]  /*00e0*/  BRA.U !UP0, `(.L_x_1) ;  /* 0x0000000108147547 */ /* 0x000fea000b800000 */
[----:B------:R-:W1:Y:S01]  /*00f0*/  LDC.64 R26, c[0x0][0x888] ;  /* 0x00022200ff1a7b82 */ /* 0x000e620000000a00 */
[----:B------:R-:W1:Y:S02]  /*0100*/  LDCU.64 UR4, c[0x0][0x358] ;  /* 0x00006b00ff0477ac */ /* 0x000e640008000a00 */
[----:B-1----:R1:W5:Y:S01]  /*0110*/  LDG.E R26, desc[UR4][R26.64] ;  /* 0x000000041a1a7981 */ /* 0x002362000c1e1900 */
[----:B------:R-:W-:Y:S01]  /*0120*/  HFMA2 R53, -RZ, RZ, 0, 5.9604644775390625e-08 ;  /* 0x00000001ff357431 */ /* 0x000fe200000001ff */
[----:B------:R-:W-:Y:S05]  /*0130*/  BRA `(.L_x_0) ;  /* 0x00000000000c7947 */ /* 0x000fea0003800000 */
.L_x_1:
[----:B------:R-:W1:Y:S01]  /*0140*/  LDCU UR4, c[0x0][0x880] ;  /* 0x00011000ff0477ac */ /* 0x000e620008000800 */
[----:B------:R-:W-:Y:S01]  /*0150*/  HFMA2 R53, -RZ, RZ, 0, 5.9604644775390625e-08 ;  /* 0x00000001ff357431 */ /* 0x000fe200000001ff */
[----:B-1----:R-:W-:-:S07]  /*0160*/  MOV R26, UR4 ;  /* 0x00000004001a7c02 */ /* 0x002fce0008000f00 */
.L_x_0:
[----:B------:R-:W2:Y:S02]  /*0170*/  LDCU.64 UR4, c[0x0][0x8b0] ;  /* 0x00011600ff0477ac */ /* 0x000ea40008000a00 */
[----:B--2---:R-:W-:-:S04]  /*0180*/  UISETP.NE.U32.AND UP0, UPT, UR4, URZ, UPT ;  /* 0x000000ff0400728c */ /* 0x004fc8000bf05070 */
[----:B------:R-:W-:-:S09]  /*0190*/  UISETP.NE.AND.EX UP0, UPT, UR5, URZ, UPT, UP0 ;  /* 0x000000ff0500728c */ /* 0x000fd2000bf05300 */
[----:B------:R-:W-:Y:S05]  /*01a0*/  BRA.U UP0, `(.L_x_2) ;  /* 0x0000000100287547 */ /* 0x000fea000b800000 */
[----:B------:R-:W2:Y:S02]  /*01b0*/  LDCU.64 UR4, c[0x0][0x8a8] ;  /* 0x00011500ff0477ac */ /* 0x000ea40008000a00 */
[----:B--2---:R-:W-:-:S04]  /*01c0*/  UISETP.NE.U32.AND UP0, UPT, UR4, URZ, UPT ;  /* 0x000000ff0400728c */ /* 0x004fc8000bf05070 */
[----:B------:R-:W-:-:S09]  /*01d0*/  UISETP.NE.AND.EX UP0, UPT, UR5, URZ, UPT, UP0 ;  /* 0x000000ff0500728c */ /* 0x000fd2000bf05300 */
[----:B------:R-:W-:Y:S05]  /*01e0*/  BRA.U !UP0, `(.L_x_3) ;  /* 0x0000000108107547 */ /* 0x000fea000b800000 */
[----:B------:R-:W2:Y:S01]  /*01f0*/  LDC.64 R24, c[0x0][0x8a8] ;  /* 0x00022a00ff187b82 */ /* 0x000ea20000000a00 */
[----:B------:R-:W2:Y:S02]  /*0200*/  LDCU.64 UR4, c[0x0][0x358] ;  /* 0x00006b00ff0477ac */ /* 0x000ea40008000a00 */
[----:B--2---:R2:W5:Y:S01]  /*0210*/  LDG.E R24, desc[UR4][R24.64] ;  /* 0x0000000418187981 */ /* 0x004562000c1e1900 */
[----:B------:R-:W-:Y:S05]  /*0220*/  BRA `(.L_x_2) ;  /* 0x0000000000087947 */ /* 0x000fea0003800000 */
.L_x_3:
[----:B------:R-:W2:Y:S02]  /*0230*/  LDCU UR4, c[0x0][0x8a0] ;  /* 0x00011400ff0477ac */ /* 0x000ea40008000800 */
[----:B--2---:R-:W-:Y:S02]  /*0240*/  MOV R24, UR4 ;  /* 0x0000000400187c02 */ /* 0x004fe40008000f00 */
.L_x_2:
[----:B------:R-:W-:Y:S01]  /*0250*/  IMAD.U32 R0, RZ, RZ, UR18 ;  /* 0x00000012ff007e24 */ /* 0x000fe2000f8e00ff */
[----:B------:R-:W-:Y:S04]  /*0260*/  BSSY.RECONVERGENT B0, `(.L_x_4) ;  /* 0x000000c000007945 */ /* 0x000fe80003800200 */
[C---:B------:R-:W-:Y:S02]  /*0270*/  ISETP.NE.OR P1, PT, R0.reuse, 0x1, !P3 ;  /* 0x000000010000780c */ /* 0x040fe40005f25670 */
[----:B------:R-:W-:-:S11]  /*0280*/  ISETP.NE.OR P0, PT, R0, 0x3, !P3 ;  /* 0x000000030000780c */ /* 0x000fd60005f05670 */
[----:B------:R-:W-:Y:S05]  /*0290*/  @P1 BRA `(.L_x_5) ;  /* 0x0000000000201947 */ /* 0x000fea0003800000 */
[----:B------:R-:W3:Y:S02]  /*02a0*/  LDCU.64 UR4, c[0x0][0x348] ;  /* 0x00006900ff0477ac */ /* 0x000ee40008000a00 */
[----:B---3--:R-:W-:Y:S02]  /*02b0*/  UIADD3 UR6, UP1, UPT, UR4, 0x80, URZ ;  /* 0x0000008004067890 */ /* 0x008fe4000ff3e0ff */
[----:B------:R-:W-:Y:S02]  /*02c0*/  UIADD3 UR4, UP0, UPT, UR4, 0x180, URZ ;  /* 0x0000018004047890 */ /* 0x000fe4000ff1e0ff */
[----:B------:R-:W-:Y:S02]  /*02d0*/  UIADD3.X UR7, UPT, UPT, URZ, UR5, URZ, UP1, !UPT ;  /* 0x00000005ff077290 */ /* 0x000fe40008ffe4ff */
[----:B------:R-:W-:-:S07]  /*02e0*/  UIADD3.X UR5, UPT, UPT, URZ, UR5, URZ, UP0, !UPT ;  /* 0x00000005ff057290 */ /* 0x000fce00087fe4ff */
[----:B------:R3:W-:Y:S02]  /*02f0*/  UTMACCTL.PF [UR6] ;  /* 0x00000000060079b9 */ /* 0x0007e40008040000 */
[----:B------:R3:W-:Y:S02]  /*0300*/  UTMACCTL.PF [UR4] ;  /* 0x00000000040079b9 */ /* 0x0007e40008040000 */
[----:B---3--:R-:W-:Y:S01]  /*0310*/  NOP ;  /* 0x0000000000007918 */ /* 0x008fe20000000000 */
.L_x_5:
[----:B------:R-:W-:Y:S05]  /*0320*/  BSYNC.RECONVERGENT B0 ;  /* 0x0000000000007941 */ /* 0x000fea0003800200 */
.L_x_4:
[----:B------:R-:W-:Y:S04]  /*0330*/  BSSY.RECONVERGENT B0, `(.L_x_6) ;  /* 0x000000a000007945 */ /* 0x000fe80003800200 */
        /* <DEDUP_REMOVED lines=9> */
.L_x_7:
[----:B------:R-:W-:Y:S05]  /*03d0*/  BSYNC.RECONVERGENT B0 ;  /* 0x0000000000007941 */ /* 0x000fea0003800200 */
.L_x_6:
[----:B------:R-:W3:Y:S01]  /*03e0*/  LDCU.64 UR4, c[0x0][0x888] ;  /* 0x00011100ff0477ac */ /* 0x000ee20008000a00 */
[----:B------:R-:W-:Y:S02]  /*03f0*/  UISETP.EQ.U32.AND UP2, UPT, UR8, URZ, UPT ;  /* 0x000000ff0800728c */ /* 0x000fe4000bf42070 */
[----:B------:R-:W-:Y:S02]  /*0400*/  UPLOP3.LUT UP3, UPT, UPT, UPT, UPT, 0x80, 0x8 ;  /* 0x000000000008789c */ /* 0x000fe40003f6f070 */
[----:B---3--:R-:W-:-:S04]  /*0410*/  UISETP.NE.U32.AND UP0, UPT, UR4, URZ, UPT ;  /* 0x000000ff0400728c */ /* 0x008fc8000bf05070 */
[----:B------:R-:W-:-:S04]  /*0420*/  UISETP.NE.AND.EX UP1, UPT, UR5, URZ, UPT, UP0 ;  /* 0x000000ff0500728c */ /* 0x000fc8000bf25300 */
[----:B------:R-:W-:-:S04]  /*0430*/  UISETP.EQ.OR.EX UP4, UPT, UR9, URZ, !UP1, UP2 ;  /* 0x000000ff0900728c */ /* 0x000fc8000cf82720 */
[----:B------:R-:W-:-:S06]  /*0440*/  UP2UR UR4, UPR, URZ, 0x10 ;  /* 0x00000010ff047883 */ /* 0x000fcc0008000000 */
[----:B------:R-:W-:Y:S01]  /*0450*/  MOV R57, UR4 ;  /* 0x0000000400397c02 */ /* 0x000fe20008000f00 */
[----:B------:R-:W-:Y:S06]  /*0460*/  BRA.U !UP4, `(.L_x_8) ;  /* 0x000000010c207547 */ /* 0x000fec000b800000 */
[----:B------:R-:W-:Y:S01]  /*0470*/  UISETP.NE.U32.AND UP2, UPT, UR8, URZ, UPT ;  /* 0x000000ff0800728c */ /* 0x000fe2000bf45070 */
[----:B-----5:R-:W-:Y:S01]  /*0480*/  FSETP.NEU.AND P0, PT, R26, RZ, PT ;  /* 0x000000ff1a00720b */ /* 0x020fe20003f0d000 */
[----:B------:R-:W-:Y:S02]  /*0490*/  USEL UR4, URZ, 0xffffffff, UP1 ;  /* 0xffffffffff047887 */ /* 0x000fe40008800000 */
[----:B------:R-:W-:-:S10]  /*04a0*/  UISETP.NE.AND.EX UP2, UPT, UR9, URZ, UPT, UP2 ;  /* 0x000000ff0900728c */ /* 0x000fd4000bf45320 */
[----:B------:R-:W-:Y:S01]  /*04b0*/  VOTEU.ANY UP0, P0 ;  /* 0x0000000000ff7886 */ /* 0x000fe20000000100 */
[----:B------:R-:W-:-:S04]  /*04c0*/  @!UP2 USEL UR4, URZ, 0xffffffff, UP0 ;  /* 0xffffffffff04a887 */ /* 0x000fc80008000000 */
[----:B------:R-:W-:-:S04]  /*04d0*/  ULOP3.LUT UR4, UR4, 0x1, URZ, 0xc0, !UPT ;  /* 0x0000000104047892 */ /* 0x000fc8000f8ec0ff */
[----:B------:R-:W-:-:S11]  /*04e0*/  UISETP.NE.U32.AND UP3, UPT, UR4, 0x1, UPT ;  /* 0x000000010400788c */ /* 0x000fd6000bf65070 */
.L_x_8:
[----:B------:R-:W3:Y:S01]  /*04f0*/  SHFL.IDX PT, R2, R54, RZ, 0x1f ;  /* 0x00001fff36027589 */ /* 0x000ee200000e0000 */
[----:B------:R-:W-:Y:S01]  /*0500*/  UISETP.NE.AND UP5, UPT, UR18, 0x2, UPT ;  /* 0x000000021200788c */ /* 0x000fe2000bfa5270 */
[----:B---3--:R-:W-:-:S13]  /*0510*/  ISETP.NE.AND P0, PT, R2, RZ, PT ;  /* 0x000000ff0200720c */ /* 0x008fda0003f05270 */
[----:B------:R-:W-:Y:S05]  /*0520*/  @P0 BRA `(.L_x_9) ;  /* 0x0000000000580947 */ /* 0x000fea0003800000 */
[----:B------:R-:W3:Y:S01]  /*0530*/  S2UR UR4, SR_CgaCtaId ;  /* 0x00000000000479c3 */ /* 0x000ee20000008800 */
[----:B------:R-:W-:Y:S01]  /*0540*/  UMOV UR5, 0x400 ;  /* 0x0000040000057882 */ /* 0x000fe20000000000 */
[----:B------:R-:W-:Y:S01]  /*0550*/  UMOV UR8, 0x1 ;  /* 0x0000000100087882 */ /* 0x000fe20000000000 */
[----:B------:R-:W-:Y:S01]  /*0560*/  UMOV UR6, 0x2 ;  /* 0x0000000200067882 */ /* 0x000fe20000000000 */
[----:B------:R-:W-:-:S04]  /*0570*/  UIADD3 UR8, UPT, UPT, -UR8, 0x100000, URZ ;  /* 0x0010000008087890 */ /* 0x000fc8000fffe1ff */
[----:B------:R-:W-:Y:S02]  /*0580*/  USHF.L.U32 UR9, UR8, 0xb, URZ ;  /* 0x0000000b08097899 */ /* 0x000fe400080006ff */
[----:B------:R-:W-:Y:S02]  /*0590*/  USHF.L.U32 UR8, UR8, 0x1, URZ ;  /* 0x0000000108087899 */ /* 0x000fe400080006ff */
[----:B------:R-:W-:-:S04]  /*05a0*/  UIADD3 UR6, UPT, UPT, -UR6, 0x100000, URZ ;  /* 0x0010000006067890 */ /* 0x000fc8000fffe1ff */
[----:B------:R-:W-:Y:S02]  /*05b0*/  USHF.L.U32 UR7, UR6, 0xb, URZ ;  /* 0x0000000b06077899 */ /* 0x000fe400080006ff */
[----:B------:R-:W-:Y:S01]  /*05c0*/  USHF.L.U32 UR6, UR6, 0x1, URZ ;  /* 0x0000000106067899 */ /* 0x000fe200080006ff */
[----:B------:R-:W-:Y:S01]  /*05d0*/  ELECT P0, URZ, PT ;  /* 0x0000000000ff782f */ /* 0x000fe20003800000 */
[----:B---3--:R-:W-:Y:S01]  /*05e0*/  ULEA UR4, UR4, UR5, 0x18 ;  /* 0x0000000504047291 */ /* 0x008fe2000f8ec0ff */
[----:B------:R-:W3:Y:S11]  /*05f0*/  FENCE.VIEW.ASYNC.S ;  /* 0x00000000000073c6 */ /* 0x000ef60000000000 */
[----:B---3--:R3:W4:Y:S01]  /*0600*/  SYNCS.EXCH.64 URZ, [UR4], UR8 ;  /* 0x0000000804ff75b2 */ /* 0x0087220008000100 */
[----:B------:R3:W1:Y:S01]  /*0610*/  SYNCS.EXCH.64 URZ, [UR4+0x20], UR6 ;  /* 0x0000200604ff75b2 */ /* 0x0006620008000100 */
[----:B------:R3:W1:Y:S01]  /*0620*/  SYNCS.EXCH.64 URZ, [UR4+0x8], UR8 ;  /* 0x0000080804ff75b2 */ /* 0x0006620008000100 */
[----:B------:R3:W1:Y:S01]  /*0630*/  SYNCS.EXCH.64 URZ, [UR4+0x28], UR6 ;  /* 0x0000280604ff75b2 */ /* 0x0006620008000100 */
[----:B------:R3:W1:Y:S01]  /*0640*/  SYNCS.EXCH.64 URZ, [UR4+0x10], UR8 ;  /* 0x0000100804ff75b2 */ /* 0x0006620008000100 */
[----:B------:R3:W1:Y:S01]  /*0650*/  SYNCS.EXCH.64 URZ, [UR4+0x30], UR6 ;  /* 0x0000300604ff75b2 */ /* 0x0006620008000100 */
[----:B------:R3:W1:Y:S01]  /*0660*/  SYNCS.EXCH.64 URZ, [UR4+0x18], UR8 ;  /* 0x0000180804ff75b2 */ /* 0x0006620008000100 */
[----:B------:R3:W1:Y:S01]  /*0670*/  SYNCS.EXCH.64 URZ, [UR4+0x38], UR6 ;  /* 0x0000380604ff75b2 */ /* 0x0006620008000100 */
[----:B------:R-:W-:Y:S01]  /*0680*/  NOP ;  /* 0x0000000000007918 */ /* 0x000fe20000000000 */
.L_x_9:
[----:B------:R-:W2:Y:S01]  /*0690*/  SHFL.IDX PT, R2, R54, RZ, 0x1f ;  /* 0x00001fff36027589 */ /* 0x000ea200000e0000 */
[----:B------:R-:W-:Y:S01]  /*06a0*/  NOP ;  /* 0x0000000000007918 */ /* 0x000fe20000000000 */
[----:B--2---:R-:W-:-:S13]  /*06b0*/  ISETP.NE.AND P0, PT, R2, 0x1, PT ;  /* 0x000000010200780c */ /* 0x004fda0003f05270 */
[----:B------:R-:W-:Y:S05]  /*06c0*/  @P0 BRA `(.L_x_10) ;  /* 0x0000000000500947 */ /* 0x000fea0003800000 */
[----:B---3--:R-:W2:Y:S01]  /*06d0*/  S2UR UR4, SR_CgaCtaId ;  /* 0x00000000000479c3 */ /* 0x008ea20000008800 */
        /* <DEDUP_REMOVED lines=10> */
[----:B--2---:R-:W-:Y:S01]  /*0780*/  ULEA UR4, UR4, UR5, 0x18 ;  /* 0x0000000504047291 */ /* 0x004fe2000f8ec0ff */
[----:B------:R-:W2:Y:S11]  /*0790*/  FENCE.VIEW.ASYNC.S ;  /* 0x00000000000073c6 */ /* 0x000eb60000000000 */
[----:B--2---:R2:W3:Y:S01]  /*07a0*/  SYNCS.EXCH.64 URZ, [UR4+0x40], UR8 ;  /* 0x0000400804ff75b2 */ /* 0x0044e20008000100 */
[----:B------:R2:W1:Y:S01]  /*07b0*/  SYNCS.EXCH.64 URZ, [UR4+0x58], UR6 ;  /* 0x0000580604ff75b2 */ /* 0x0004620008000100 */
[----:B------:R2:W1:Y:S01]  /*07c0*/  SYNCS.EXCH.64 URZ, [UR4+0x48], UR8 ;  /* 0x0000480804ff75b2 */ /* 0x0004620008000100 */
[----:B------:R2:W1:Y:S01]  /*07d0*/  SYNCS.EXCH.64 URZ, [UR4+0x60], UR6 ;  /* 0x0000600604ff75b2 */ /* 0x0004620008000100 */
[----:B------:R2:W1:Y:S01]  /*07e0*/  SYNCS.EXCH.64 URZ, [UR4+0x50], UR8 ;  /* 0x0000500804ff75b2 */ /* 0x0004620008000100 */
[----:B------:R2:W1:Y:S01]  /*07f0*/  SYNCS.EXCH.64 URZ, [UR4+0x68], UR6 ;  /* 0x0000680604ff75b2 */ /* 0x0004620008000100 */
[----:B------:R-:W-:Y:S01]  /*0800*/  NOP ;  /* 0x0000000000007918 */ /* 0x000fe20000000000 */
.L_x_10:
[----:B------:R-:W4:Y:S01]  /*0810*/  SHFL.IDX PT, R2, R54, RZ, 0x1f ;  /* 0x00001fff36027589 */ /* 0x000f2200000e0000 */
[----:B------:R-:W-:Y:S01]  /*0820*/  NOP ;  /* 0x0000000000007918 */ /* 0x000fe20000000000 */
[----:B----4-:R-:W-:-:S13]  /*0830*/  ISETP.NE.AND P0, PT, R2, 0x3, PT ;  /* 0x000000030200780c */ /* 0x010fda0003f05270 */
[----:B------:R-:W-:Y:S05]  /*0840*/  @P0 BRA `(.L_x_11) ;  /* 0x0000000000300947 */ /* 0x000fea0003800000 */
[----:B--23--:R-:W2:Y:S01]  /*0850*/  S2UR UR4, SR_CgaCtaId ;  /* 0x00000000000479c3 */ /* 0x00cea20000008800 */
[----:B------:R-:W-:Y:S01]  /*0860*/  UMOV UR6, 0x400 ;  /* 0x0000040000067882 */ /* 0x000fe20000000000 */
[----:B------:R-:W-:Y:S01]  /*0870*/  UMOV UR5, 0x20 ;  /* 0x0000002000057882 */ /* 0x000fe20000000000 */
[----:B------:R-:W-:Y:S01]  /*0880*/  ELECT P0, URZ, PT ;  /* 0x0000000000ff782f */ /* 0x000fe20003800000 */
[----:B--2---:R-:W-:Y:S02]  /*0890*/  ULEA UR6, UR4, UR6, 0x18 ;  /* 0x0000000604067291 */ /* 0x004fe4000f8ec0ff */
[----:B------:R-:W-:-:S04]  /*08a0*/  UIADD3 UR4, UPT, UPT, -UR5, 0x100000, URZ ;  /* 0x0010000005047890 */ /* 0x000fc8000fffe1ff */
[----:B------:R-:W-:Y:S02]  /*08b0*/  USHF.L.U32 UR5, UR4, 0xb, URZ ;  /* 0x0000000b04057899 */ /* 0x000fe400080006ff */
[----:B------:R-:W-:Y:S01]  /*08c0*/  USHF.L.U32 UR4, UR4, 0x1, URZ ;  /* 0x0000000104047899 */ /* 0x000fe200080006ff */
[----:B------:R-:W2:Y:S11]  /*08d0*/  FENCE.VIEW.ASYNC.S ;  /* 0x00000000000073c6 */ /* 0x000eb60000000000 */
[----:B--2---:R4:W2:Y:S01]  /*08e0*/  SYNCS.EXCH.64 URZ, [UR6+0x70], UR4 ;  /* 0x0000700406ff75b2 */ /* 0x0048a20008000100 */
[----:B------:R4:W3:Y:S02]  /*08f0*/  SYNCS.EXCH.64 URZ, [UR6+0x78], UR4 ;  /* 0x0000780406ff75b2 */ /* 0x0008e40008000100 */
[----:B----4-:R-:W-:Y:S01]  /*0900*/  NOP ;  /* 0x0000000000007918 */ /* 0x010fe20000000000 */
.L_x_11:
[----:B------:R-:W4:Y:S01]  /*0910*/  SHFL.IDX PT, R2, R54, RZ, 0x1f ;  /* 0x00001fff36027589 */ /* 0x000f2200000e0000 */
[----:B------:R-:W-:Y:S01]  /*0920*/  NOP ;  /* 0x0000000000007918 */ /* 0x000fe20000000000 */
[----:B----4-:R-:W-:-:S13]  /*0930*/  ISETP.NE.AND P0, PT, R2, 0x4, PT ;  /* 0x000000040200780c */ /* 0x010fda0003f05270 */
[----:B------:R-:W-:Y:S05]  /*0940*/  @P0 BRA `(.L_x_12) ;  /* 0x00000000004c0947 */ /* 0x000fea0003800000 */
[----:B--23--:R-:W2:Y:S01]  /*0950*/  S2UR UR6, SR_CgaCtaId ;  /* 0x00000000000679c3 */ /* 0x00cea20000008800 */
[----:B------:R-:W-:Y:S01]  /*0960*/  UMOV UR4, 0x1e0 ;  /* 0x000001e000047882 */ /* 0x000fe20000000000 */
[----:B------:R-:W-:Y:S01]  /*0970*/  UMOV UR5, 0x400 ;  /* 0x0000040000057882 */ /* 0x000fe20000000000 */
[----:B------:R-:W-:Y:S01]  /*0980*/  USEL UR4, UR4, 0x1a0, UP3 ;  /* 0x000001a004047887 */ /* 0x000fe20009800000 */
[----:B------:R-:W-:Y:S01]  /*0990*/  UMOV UR8, 0x1 ;  /* 0x0000000100087882 */ /* 0x000fe20000000000 */
[----:B------:R-:W-:Y:S01]  /*09a0*/  ELECT P0, URZ, PT ;  /* 0x0000000000ff782f */ /* 0x000fe20003800000 */
[----:B------:R-:W-:-:S04]  /*09b0*/  UIADD3 UR8, UPT, UPT, -UR8, 0x100000, URZ ;  /* 0x0010000008087890 */ /* 0x000fc8000fffe1ff */
[----:B------:R-:W-:Y:S02]  /*09c0*/  USHF.L.U32 UR9, UR8, 0xb, URZ ;  /* 0x0000000b08097899 */ /* 0x000fe400080006ff */
[----:B------:R-:W-:Y:S02]  /*09d0*/  USHF.L.U32 UR8, UR8, 0x1, URZ ;  /* 0x0000000108087899 */ /* 0x000fe400080006ff */
[----:B--2---:R-:W-:Y:S02]  /*09e0*/  ULEA UR6, UR6, UR5, 0x18 ;  /* 0x0000000506067291 */ /* 0x004fe4000f8ec0ff */
[----:B------:R-:W-:-:S04]  /*09f0*/  UIADD3 UR4, UPT, UPT, -UR4, 0x100000, URZ ;  /* 0x0010000004047890 */ /* 0x000fc8000fffe1ff */
[----:B------:R-:W-:Y:S02]  /*0a00*/  USHF.L.U32 UR5, UR4, 0xb, URZ ;  /* 0x0000000b04057899 */ /* 0x000fe400080006ff */
[----:B------:R-:W-:Y:S01]  /*0a10*/  USHF.L.U32 UR4, UR4, 0x1, URZ ;  /* 0x0000000104047899 */ /* 0x000fe200080006ff */
[----:B------:R-:W2:Y:S03]  /*0a20*/  FENCE.VIEW.ASYNC.S ;  /* 0x00000000000073c6 */ /* 0x000ea60000000000 */
[----:B--2---:R4:W2:Y:S08]  /*0a30*/  SYNCS.EXCH.64 URZ, [UR6+0x80], UR8 ;  /* 0x0000800806ff75b2 */ /* 0x0048b00008000100 */
[----:B------:R4:W3:Y:S01]  /*0a40*/  SYNCS.EXCH.64 URZ, [UR6+0x90], UR4 ;  /* 0x0000900406ff75b2 */ /* 0x0008e20008000100 */
[----:B------:R4:W1:Y:S01]  /*0a50*/  SYNCS.EXCH.64 URZ, [UR6+0x88], UR8 ;  /* 0x0000880806ff75b2 */ /* 0x0008620008000100 */
[----:B------:R4:W1:Y:S02]  /*0a60*/  SYNCS.EXCH.64 URZ, [UR6+0x98], UR4 ;  /* 0x0000980406ff75b2 */ /* 0x0008640008000100 */
[----:B----4-:R-:W-:Y:S01]  /*0a70*/  NOP ;  /* 0x0000000000007918 */ /* 0x010fe20000000000 */
.L_x_12:
[----:B------:R-:W4:Y:S01]  /*0a80*/  SHFL.IDX PT, R2, R54, RZ, 0x1f ;  /* 0x00001fff36027589 */ /* 0x000f2200000e0000 */
[----:B------:R-:W-:Y:S01]  /*0a90*/  NOP ;  /* 0x0000000000007918 */ /* 0x000fe20000000000 */
[----:B----4-:R-:W-:-:S13]  /*0aa0*/  ISETP.NE.AND P0, PT, R2, 0x5, PT ;  /* 0x000000050200780c */ /* 0x010fda0003f05270 */
[----:B------:R-:W-:Y:S05]  /*0ab0*/  @P0 BRA `(.L_x_13) ;  /* 0x0000000000580947 */ /* 0x000fea0003800000 */
[----:B--23--:R-:W2:Y:S01]  /*0ac0*/  S2UR UR4, SR_CgaCtaId ;  /* 0x00000000000479c3 */ /* 0x00cea20000008800 */
        /* <DEDUP_REMOVED lines=12> */
[----:B--2---:R4:W2:Y:S01]  /*0b90*/  SYNCS.EXCH.64 URZ, [UR4+0xa0], UR8 ;  /* 0x0000a00804ff75b2 */ /* 0x0048a20008000100 */
[----:B------:R4:W3:Y:S01]  /*0ba0*/  SYNCS.EXCH.64 URZ, [UR4+0xc0], UR6 ;  /* 0x0000c00604ff75b2 */ /* 0x0008e20008000100 */
[----:B------:R4:W1:Y:S01]  /*0bb0*/  SYNCS.EXCH.64 URZ, [UR4+0xa8], UR8 ;  /* 0x0000a80804ff75b2 */ /* 0x0008620008000100 */
[----:B------:R4:W1:Y:S01]  /*0bc0*/  SYNCS.EXCH.64 URZ, [UR4+0xc8], UR6 ;  /* 0x0000c80604ff75b2 */ /* 0x0008620008000100 */
[----:B------:R4:W1:Y:S01]  /*0bd0*/  SYNCS.EXCH.64 URZ, [UR4+0xb0], UR8 ;  /* 0x0000b00804ff75b2 */ /* 0x0008620008000100 */
[----:B------:R4:W1:Y:S01]  /*0be0*/  SYNCS.EXCH.64 URZ, [UR4+0xd0], UR6 ;  /* 0x0000d00604ff75b2 */ /* 0x0008620008000100 */
[----:B------:R4:W1:Y:S01]  /*0bf0*/  SYNCS.EXCH.64 URZ, [UR4+0xb8], UR8 ;  /* 0x0000b80804ff75b2 */ /* 0x0008620008000100 */
[----:B------:R4:W1:Y:S02]  /*0c00*/  SYNCS.EXCH.64 URZ, [UR4+0xd8], UR6 ;  /* 0x0000d80604ff75b2 */ /* 0x0008640008000100 */
[----:B----4-:R-:W-:Y:S01]  /*0c10*/  NOP ;  /* 0x0000000000007918 */ /* 0x010fe20000000000 */
.L_x_13:
[----:B------:R-:W4:Y:S01]  /*0c20*/  SHFL.IDX PT, R2, R54, RZ, 0x1f ;  /* 0x00001fff36027589 */ /* 0x000f2200000e0000 */
[----:B------:R-:W1:Y:S01]  /*0c30*/  S2UR UR54, SR_CgaCtaId ;  /* 0x00000000003679c3 */ /* 0x000e620000008800 */
[----:B------:R-:W-:Y:S01]  /*0c40*/  NOP ;  /* 0x0000000000007918 */ /* 0x000fe20000000000 */
[----:B----4-:R-:W-:-:S13]  /*0c50*/  ISETP.NE.AND P0, PT, R2, 0x3, PT ;  /* 0x000000030200780c */ /* 0x010fda0003f05270 */
[----:B-1----:R-:W-:Y:S05]  /*0c60*/  @P0 BRA `(.L_x_14) ;  /* 0x0000000000340947 */ /* 0x002fea0003800000 */
[----:B--23--:R-:W-:Y:S01]  /*0c70*/  UMOV UR4, 0x400 ;  /* 0x0000040000047882 */ /* 0x00cfe20000000000 */
[----:B------:R-:W-:Y:S01]  /*0c80*/  UMOV UR6, 0x20 ;  /* 0x0000002000067882 */ /* 0x000fe20000000000 */
[----:B------:R-:W-:Y:S02]  /*0c90*/  ULEA UR4, UR54, UR4, 0x18 ;  /* 0x0000000436047291 */ /* 0x000fe4000f8ec0ff */
[----:B------:R-:W-:-:S04]  /*0ca0*/  UIADD3 UR6, UPT, UPT, -UR6, 0x100000, URZ ;  /* 0x0010000006067890 */ /* 0x000fc8000fffe1ff */
[----:B------:R-:W-:Y:S02]  /*0cb0*/  USHF.L.U32 UR7, UR6, 0xb, URZ ;  /* 0x0000000b06077899 */ /* 0x000fe400080006ff */
[----:B------:R-:W-:Y:S01]  /*0cc0*/  USHF.L.U32 UR6, UR6, 0x1, URZ ;  /* 0x0000000106067899 */ /* 0x000fe200080006ff */
[----:B------:R-:W-:Y:S01]  /*0cd0*/  ELECT P0, URZ, PT ;  /* 0x0000000000ff782f */ /* 0x000fe20003800000 */
[----:B------:R-:W1:Y:S10]  /*0ce0*/  FENCE.VIEW.ASYNC.S ;  /* 0x00000000000073c6 */ /* 0x000e740000000000 */
[----:B-1----:R1:W4:Y:S01]  /*0cf0*/  SYNCS.EXCH.64 URZ, [UR4+0xe0], UR6 ;  /* 0x0000e00604ff75b2 */ /* 0x0023220008000100 */
[----:B------:R1:W2:Y:S01]  /*0d00*/  SYNCS.EXCH.64 URZ, [UR4+0xf0], UR6 ;  /* 0x0000f00604ff75b2 */ /* 0x0002a20008000100 */
[----:B------:R1:W3:Y:S01]  /*0d10*/  SYNCS.EXCH.64 URZ, [UR4+0xe8], UR6 ;  /* 0x0000e80604ff75b2 */ /* 0x0002e20008000100 */
[----:B------:R1:W1:Y:S01]  /*0d20*/  SYNCS.EXCH.64 URZ, [UR4+0xf8], UR6 ;  /* 0x0000f80604ff75b2 */ /* 0x0002620008000100 */
[----:B------:R-:W-:Y:S01]  /*0d30*/  NOP ;  /* 0x0000000000007918 */ /* 0x000fe20000000000 */
.L_x_14:
[----:B-123--:R-:W1:Y:S01]  /*0d40*/  LDCU UR4, c[0x0][0x36c] ;  /* 0x00006d80ff0477ac */ /* 0x00ee620008000800 */
[----:B------:R-:W-:Y:S01]  /*0d50*/  ISETP.NE.OR P3, PT, R0, 0x2, !P3 ;  /* 0x000000020000780c */ /* 0x000fe20005f65670 */
[----:B------:R-:W-:Y:S01]  /*0d60*/  NOP ;  /* 0x0000000000007918 */ /* 0x000fe20000000000 */
[----:B------:R-:W-:Y:S01]  /*0d70*/  LOP3.LUT R0, R64, 0x1f, RZ, 0xc0, !PT ;  /* 0x0000001f40007812 */ /* 0x000fe200078ec0ff */
[----:B------:R-:W-:Y:S02]  /*0d80*/  UISETP.NE.AND UP4, UPT, UR18, URZ, UPT ;  /* 0x000000ff1200728c */ /* 0x000fe4000bf85270 */
[----:B-1----:R-:W-:-:S09]  /*0d90*/  UISETP.EQ.U32.AND UP6, UPT, UR4, 0x1, UPT ;  /* 0x000000010400788c */ /* 0x002fd2000bfc2070 */
[----:B------:R-:W-:Y:S05]  /*0da0*/  BRA.U !UP6, `(.L_x_15) ;  /* 0x000000010e087547 */ /* 0x000fea000b800000 */
[----:B----4-:R-:W-:Y:S01]  /*0db0*/  UCGABAR_ARV ;  /* 0x00000000000079c7 */ /* 0x010fe20008000000 */
[----:B------:R-:W-:Y:S05]  /*0dc0*/  BRA `(.L_x_16) ;  /* 0x0000000000047947 */ /* 0x000fea0003800000 */
.L_x_15:
[----:B----4-:R-:W-:Y:S01]  /*0dd0*/  NOP ;  /* 0x0000000000007918 */ /* 0x010fe20000000000 */
.L_x_16:
[----:B------:R-:W1:Y:S01]  /*0de0*/  S2UR UR26, SR_CTAID.X ;  /* 0x00000000001a79c3 */ /* 0x000e620000002500 */
[----:B------:R-:W-:-:S05]  /*0df0*/  CS2R.32 R56, SR_CgaSize ;  /* 0x0000000000387805 */ /* 0x000fca0000008a00 */
[----:B------:R-:W-:-:S05]  /*0e00*/  IMAD R56, R56, -0xa0, RZ ;  /* 0xffffff6038387824 */ /* 0x000fca00078e02ff */
[----:B------:R-:W-:-:S14]  /*0e10*/  R2UR UR5, R56 ;  /* 0x00000000380572ca */ /* 0x000fdc00000e0000 */
[----:B------:R-:W2:Y:S01]  /*0e20*/  LDCU UR5, c[0x0][UR5+0x2b0] ;  /* 0x00005600050577ac */ /* 0x000ea20008000800 */
[----:B------:R-:W-:-:S05]  /*0e30*/  CS2R.32 R56, SR_CgaSize ;  /* 0x0000000000387805 */ /* 0x000fca0000008a00 */
[----:B------:R-:W-:-:S05]  /*0e40*/  IMAD R56, R56, -0xa0, RZ ;  /* 0xffffff6038387824 */ /* 0x000fca00078e02ff */
[----:B------:R-:W-:-:S14]  /*0e50*/  R2UR UR4, R56 ;  /* 0x00000000380472ca */ /* 0x000fdc00000e0000 */
[----:B------:R-:W3:Y:S01]  /*0e60*/  LDCU UR4, c[0x0][UR4+0x2b4] ;  /* 0x00005680040477ac */ /* 0x000ee20008000800 */
[----:B------:R-:W4:Y:S01]  /*0e70*/  S2UR UR27, SR_CTAID.Y ;  /* 0x00000000001b79c3 */ /* 0x000f220000002600 */
[----:B------:R-:W-:-:S05]  /*0e80*/  CS2R.32 R56, SR_CgaSize ;  /* 0x0000000000387805 */ /* 0x000fca0000008a00 */
[----:B------:R-:W-:-:S05]  /*0e90*/  IMAD R56, R56, -0xa0, RZ ;  /* 0xffffff6038387824 */ /* 0x000fca00078e02ff */
[----:B------:R-:W-:-:S14]  /*0ea0*/  R2UR UR6, R56 ;  /* 0x00000000380672ca */ /* 0x000fdc00000e0000 */
[----:B------:R-:W3:Y:S01]  /*0eb0*/  LDCU UR6, c[0x0][UR6+0x2a0] ;  /* 0x00005400060677ac */ /* 0x000ee20008000800 */
[----:B------:R-:W-:-:S05]  /*0ec0*/  CS2R.32 R56, SR_CgaSize ;  /* 0x0000000000387805 */ /* 0x000fca0000008a00 */
[----:B------:R-:W-:-:S05]  /*0ed0*/  IMAD R56, R56, -0xa0, RZ ;  /* 0xffffff6038387824 */ /* 0x000fca00078e02ff */
[----:B------:R-:W-:-:S14]  /*0ee0*/  R2UR UR7, R56 ;  /* 0x00000000380772ca */ /* 0x000fdc00000e0000 */
[----:B------:R-:W3:Y:S01]  /*0ef0*/  LDCU UR7, c[0x0][UR7+0x2a4] ;  /* 0x00005480070777ac */ /* 0x000ee20008000800 */
[----:B------:R-:W-:Y:S01]  /*0f00*/  USHF.L.U32 UR23, UR54, 0xa, URZ ;  /* 0x0000000a36177899 */ /* 0x000fe200080006ff */
[----:B------:R-:W3:Y:S01]  /*0f10*/  LDCU UR19, c[0x0][0xb24] ;  /* 0x00016480ff1377ac */ /* 0x000ee20008000800 */
[----:B------:R-:W3:Y:S01]  /*0f20*/  LDCU UR42, c[0x0][0xb24] ;  /* 0x00016480ff2a77ac */ /* 0x000ee20008000800 */
[----:B-1----:R-:W-:Y:S01]  /*0f30*/  I2FP.F32.U32 R3, UR26 ;  /* 0x0000001a00037c45 */ /* 0x002fe20008201000 */
[----:B------:R-:W1:Y:S04]  /*0f40*/  LDCU UR22, c[0x0][0xb30] ;  /* 0x00016600ff1677ac */ /* 0x000e680008000800 */
[----:B--2---:R-:W-:Y:S01]  /*0f50*/  FMUL R3, R3, UR5 ;  /* 0x0000000503037c20 */ /* 0x004fe20008400000 */
[----:B------:R-:W-:Y:S01]  /*0f60*/  ULOP3.LUT UR23, UR23, 0x400, URZ, 0xc0, !UPT ;  /* 0x0000040017177892 */ /* 0x000fe2000f8ec0ff */
[----:B----4-:R-:W-:-:S04]  /*0f70*/  I2FP.F32.U32 R2, UR27 ;  /* 0x0000001b00027c45 */ /* 0x010fc80008201000 */
[----:B------:R-:W2:Y:S01]  /*0f80*/  F2I.U32.TRUNC.NTZ R3, R3 ;  /* 0x0000000300037305 */ /* 0x000ea2000020f000 */
[----:B---3--:R-:W-:-:S07]  /*0f90*/  FMUL R2, R2, UR4 ;  /* 0x0000000402027c20 */ /* 0x008fce0008400000 */
[----:B------:R-:W3:Y:S01]  /*0fa0*/  F2I.U32.TRUNC.NTZ R2, R2 ;  /* 0x0000000200027305 */ /* 0x000ee2000020f000 */
[----:B--2---:R-:W-:Y:S02]  /*0fb0*/  R2UR UR5, R3 ;  /* 0x00000000030572ca */ /* 0x004fe400000e0000 */
[----:B---3--:R-:W-:Y:S02]  /*0fc0*/  R2UR UR4, R2 ;  /* 0x00000000020472ca */ /* 0x008fe400000e0000 */
[----:B------:R-:W-:-:S09]  /*0fd0*/  PRMT R2, RZ, 0x7610, R2 ;  /* 0x00007610ff027816 */ /* 0x000fd20000000002 */
[----:B------:R-:W-:-:S04]  /*0fe0*/  UIADD3 UR5, UPT, UPT, -UR5, URZ, URZ ;  /* 0x000000ff05057290 */ /* 0x000fc8000fffe1ff */
[----:B------:R-:W-:Y:S02]  /*0ff0*/  UIMAD UR5, UR6, UR5, UR26 ;  /* 0x00000005060572a4 */ /* 0x000fe4000f8e021a */
[----:B------:R-:W-:-:S04]  /*1000*/  UIADD3 UR4, UPT, UPT, -UR4, URZ, URZ ;  /* 0x000000ff04047290 */ /* 0x000fc8000fffe1ff */
[----:B------:R-:W-:Y:S01]  /*1010*/  IMAD.U32 R56, RZ, RZ, UR5 ;  /* 0x00000005ff387e24 */ /* 0x000fe2000f8e00ff */
[----:B------:R-:W-:-:S06]  /*1020*/  UIMAD UR4, UR7, UR4, UR27 ;  /* 0x00000004070472a4 */ /* 0x000fcc000f8e021b */
[----:B------:R-:W-:Y:S01]  /*1030*/  IMAD.U32 R55, RZ, RZ, UR4 ;  /* 0x00000004ff377e24 */ /* 0x000fe2000f8e00ff */
[----:B-1----:R-:W-:Y:S06]  /*1040*/  BRA.U UP4, `(.L_x_17) ;  /* 0x00000001042c7547 */ /* 0x002fec000b800000 */
[----:B------:R-:W-:Y:S02]  /*1050*/  R2UR UR4, R55 ;  /* 0x00000000370472ca */ /* 0x000fe400000e0000 */
[----:B------:R-:W-:-:S11]  /*1060*/  R2UR UR6, R56 ;  /* 0x00000000380672ca */ /* 0x000fd600000e0000 */
[----:B------:R-:W-:-:S04]  /*1070*/  UISETP.NE.AND UP0, UPT, UR4, URZ, UPT ;  /* 0x000000ff0400728c */ /* 0x000fc8000bf05270 */
[----:B------:R-:W-:-:S04]  /*1080*/  UISETP.EQ.OR UP0, UPT, UR6, URZ, !UP0 ;  /* 0x000000ff0600728c */ /* 0x000fc8000c702670 */
[----:B------:R-:W-:Y:S02]  /*1090*/  USEL UR5, URZ, 0x1, !UP0 ;  /* 0x00000001ff057887 */ /* 0x000fe4000c000000 */
[----:B------:R-:W-:-:S04]  /*10a0*/  UISETP.NE.AND UP0, UPT, UR4, URZ, UPT ;  /* 0x000000ff0400728c */ /* 0x000fc8000bf05270 */
[----:B------:R-:W-:Y:S02]  /*10b0*/  USEL UR4, URZ, 0x2, UP0 ;  /* 0x00000002ff047887 */ /* 0x000fe40008000000 */
[----:B------:R-:W-:-:S04]  /*10c0*/  UISETP.NE.AND UP0, UPT, UR6, 0x1, UPT ;  /* 0x000000010600788c */ /* 0x000fc8000bf05270 */
[----:B------:R-:W-:-:S04]  /*10d0*/  USEL UR4, UR4, 0x2, UP0 ;  /* 0x0000000204047887 */ /* 0x000fc80008000000 */
[----:B------:R-:W-:-:S06]  /*10e0*/  UIADD3 UR4, UPT, UPT, UR5, UR4, URZ ;  /* 0x0000000405047290 */ /* 0x000fcc000fffe0ff */
[----:B------:R-:W-:-:S07]  /*10f0*/  IMAD.U32 R2, RZ, RZ, UR4 ;  /* 0x00000004ff027e24 */ /* 0x000fce000f8e00ff */
.L_x_17:
[----:B------:R-:W1:Y:S01]  /*1100*/  S2UR UR36, SR_CTAID.Z ;  /* 0x00000000002479c3 */ /* 0x000e620000002700 */
[----:B------:R-:W-:-:S09]  /*1110*/  UISETP.GE.AND UP0, UPT, UR19, 0x1, UPT ;  /* 0x000000011300788c */ /* 0x000fd2000bf06270 */
[----:B------:R-:W-:Y:S05]  /*1120*/  BRA.U !UP0, `(.L_x_18) ;  /* 0x0000000108d07547 */ /* 0x000fea000b800000 */
[----:B------:R-:W2:Y:S01]  /*1130*/  LDCU UR20, c[0x0][0xb0c] ;  /* 0x00016180ff1477ac */ /* 0x000ea20008000800 */
[----:B------:R-:W3:Y:S01]  /*1140*/  LDCU.128 UR12, c[0x0][0xb10] ;  /* 0x00016200ff0c77ac */ /* 0x000ee20008000c00 */
[----:B------:R-:W4:Y:S01]  /*1150*/  LDCU UR6, c[0x0][0x370] ;  /* 0x00006e00ff0677ac */ /* 0x000f220008000800 */
[----:B------:R-:W1:Y:S01]  /*1160*/  LDCU UR7, c[0x0][0x374] ;  /* 0x00006e80ff0777ac */ /* 0x000e620008000800 */
[----:B------:R-:W1:Y:S01]  /*1170*/  LDCU UR21, c[0x0][0xb20] ;  /* 0x00016400ff1577ac */ /* 0x000e620008000800 */
[----:B--2---:R-:W-:Y:S02]  /*1180*/  UISETP.NE.AND UP0, UPT, UR20, 0x1, UPT ;  /* 0x000000011400788c */ /* 0x004fe4000bf05270 */
[----:B---3--:R-:W-:Y:S01]  /*1190*/  UIMAD.WIDE.U32 UR4, UR26, UR12, URZ ;  /* 0x0000000c1a0472a5 */ /* 0x008fe2000f8e00ff */
[----:B------:R-:W2:Y:S01]  /*11a0*/  LDCU.64 UR8, c[0x0][0xb28] ;  /* 0x00016500ff0877ac */ /* 0x000ea20008000a00 */
[----:B----4-:R-:W-:Y:S02]  /*11b0*/  UIMAD.WIDE.U32 UR10, UR6, UR12, URZ ;  /* 0x0000000c060a72a5 */ /* 0x010fe4000f8e00ff */
[----:B------:R-:W-:-:S02]  /*11c0*/  USHF.R.U32.HI UR5, URZ, UR13, UR5 ;  /* 0x0000000dff057299 */ /* 0x000fc40008011605 */
[----:B------:R-:W-:Y:S02]  /*11d0*/  UISETP.NE.AND UP2, UPT, UR19, 0x1, UPT ;  /* 0x000000011300788c */ /* 0x000fe4000bf45270 */
[----:B------:R-:W-:Y:S01]  /*11e0*/  USEL UR5, UR26, UR5, !UP0 ;  /* 0x000000051a057287 */ /* 0x000fe2000c000000 */
[----:B------:R-:W-:Y:S01]  /*11f0*/  UMOV UR10, UR11 ;  /* 0x0000000b000a7c82 */ /* 0x000fe20008000000 */
[----:B------:R-:W-:Y:S02]  /*1200*/  UIMAD.WIDE.U32 UR16, UR27, UR15, URZ ;  /* 0x0000000f1b1072a5 */ /* 0x000fe4000f8e00ff */
[----:B------:R-:W-:Y:S02]  /*1210*/  @UP0 USHF.R.U32.HI UR6, URZ, UR13, UR10 ;  /* 0x0000000dff060299 */ /* 0x000fe4000801160a */
[----:B------:R-:W-:Y:S02]  /*1220*/  UISETP.NE.AND UP0, UPT, UR14, 0x1, UPT ;  /* 0x000000010e00788c */ /* 0x000fe4000bf05270 */
[----:B-1----:R-:W-:-:S02]  /*1230*/  UIMAD.WIDE.U32 UR10, UR7, UR15, URZ ;  /* 0x0000000f070a72a5 */ /* 0x002fc4000f8e00ff */
[----:B--2---:R-:W-:Y:S01]  /*1240*/  UIMAD.WIDE.U32 UR12, UR6, UR8, URZ ;  /* 0x00000008060c72a5 */ /* 0x004fe2000f8e00ff */
[----:B------:R-:W-:Y:S02]  /*1250*/  UMOV UR4, UR17 ;  /* 0x0000001100047c82 */ /* 0x000fe40008000000 */
[----:B------:R-:W-:Y:S02]  /*1260*/  USHF.R.U32.HI UR4, URZ, UR21, UR4 ;  /* 0x00000015ff047299 */ /* 0x000fe40008011604 */
[----:B------:R-:W-:Y:S02]  /*1270*/  UMOV UR10, UR11 ;  /* 0x0000000b000a7c82 */ /* 0x000fe40008000000 */
[----:B------:R-:W-:Y:S01]  /*1280*/  UMOV UR12, UR13 ;  /* 0x0000000d000c7c82 */ /* 0x000fe20008000000 */
[----:B------:R-:W-:Y:S02]  /*1290*/  @UP0 USHF.R.U32.HI UR7, URZ, UR21, UR10 ;  /* 0x00000015ff070299 */ /* 0x000fe4000801160a */
[----:B------:R-:W-:-:S02]  /*12a0*/  USEL UR4, UR27, UR4, !UP0 ;  /* 0x000000041b047287 */ /* 0x000fc4000c000000 */
[----:B------:R-:W-:Y:S02]  /*12b0*/  UIMAD.WIDE.U32 UR10, UR7, UR8, URZ ;  /* 0x00000008070a72a5 */ /* 0x000fe4000f8e00ff */
[----:B------:R-:W-:Y:S02]  /*12c0*/  @UP2 USHF.R.U32.HI UR6, URZ, UR9, UR12 ;  /* 0x00000009ff062299 */ /* 0x000fe4000801160c */
[----:B------:R-:W-:-:S03]  /*12d0*/  UIMAD.WIDE.U32 UR12, UR4, UR8, URZ ;  /* 0x00000008040c72a5 */ /* 0x000fc6000f8e00ff */
[----:B------:R-:W-:Y:S02]  /*12e0*/  UMOV UR10, UR11 ;  /* 0x0000000b000a7c82 */ /* 0x000fe40008000000 */
[----:B------:R-:W-:Y:S02]  /*12f0*/  @UP2 USHF.R.U32.HI UR7, URZ, UR9, UR10 ;  /* 0x00000009ff072299 */ /* 0x000fe4000801160a */
[----:B------:R-:W-:Y:S02]  /*1300*/  UIMAD UR10, UR6, UR19, URZ ;  /* 0x00000013060a72a4 */ /* 0x000fe4000f8e02ff */
[----:B------:R-:W-:-:S04]  /*1310*/  UIMAD UR7, UR7, UR19, URZ ;  /* 0x00000013070772a4 */ /* 0x000fc8000f8e02ff */
[----:B------:R-:W-:-:S03]  /*1320*/  UISETP.GE.AND UP0, UPT, UR4, UR7, UPT ;  /* 0x000000070400728c */ /* 0x000fc6000bf06270 */
[----:B------:R-:W-:Y:S01]  /*1330*/  UMOV UR7, UR13 ;  /* 0x0000000d00077c82 */ /* 0x000fe20008000000 */
[----:B------:R-:W-:Y:S02]  /*1340*/  UISETP.GE.OR UP0, UPT, UR5, UR10, UP0 ;  /* 0x0000000a0500728c */ /* 0x000fe40008706670 */
[----:B------:R-:W-:Y:S02]  /*1350*/  UIMAD.WIDE.U32 UR10, UR5, UR8, URZ ;  /* 0x00000008050a72a5 */ /* 0x000fe4000f8e00ff */
[----:B------:R-:W-:Y:S02]  /*1360*/  USHF.R.U32.HI UR7, URZ, UR9, UR7 ;  /* 0x00000009ff077299 */ /* 0x000fe40008011607 */
[----:B------:R-:W-:Y:S02]  /*1370*/  UIADD3 UR10, UPT, UPT, -UR4, URZ, URZ ;  /* 0x000000ff040a7290 */ /* 0x000fe4000fffe1ff */
[----:B------:R-:W-:Y:S02]  /*1380*/  USEL UR7, UR4, UR7, !UP2 ;  /* 0x0000000704077287 */ /* 0x000fe4000d000000 */
[----:B------:R-:W-:Y:S01]  /*1390*/  UIMAD UR10, UR14, UR10, UR27 ;  /* 0x0000000a0e0a72a4 */ /* 0x000fe2000f8e021b */
[----:B------:R-:W-:Y:S01]  /*13a0*/  @!UP0 UMOV UR8, UR11 ;  /* 0x0000000b00088c82 */ /* 0x000fe20008000000 */
[----:B------:R-:W-:-:S02]  /*13b0*/  UIADD3 UR11, UPT, UPT, -UR5, URZ, URZ ;  /* 0x000000ff050b7290 */ /* 0x000fc4000fffe1ff */
[----:B------:R-:W-:Y:S02]  /*13c0*/  @!UP0 USHF.R.U32.HI UR8, URZ, UR9, UR8 ;  /* 0x00000009ff088299 */ /* 0x000fe40008011608 */
[----:B------:R-:W-:Y:S02]  /*13d0*/  UIADD3 UR9, UPT, UPT, -UR7, URZ, URZ ;  /* 0x000000ff07097290 */ /* 0x000fe4000fffe1ff */
[----:B------:R-:W-:Y:S02]  /*13e0*/  @!UP0 USEL UR8, UR5, UR8, !UP2 ;  /* 0x0000000805088287 */ /* 0x000fe4000d000000 */
[----:B------:R-:W-:Y:S02]  /*13f0*/  UIMAD UR9, UR19, UR9, UR4 ;  /* 0x00000009130972a4 */ /* 0x000fe4000f8e0204 */
[----:B------:R-:W-:Y:S02]  /*1400*/  @!UP0 UIADD3 UR7, UPT, UPT, UR7, -UR8, URZ ;  /* 0x8000000807078290 */ /* 0x000fe4000fffe0ff */
[----:B------:R-:W-:-:S02]  /*1410*/  @!UP0 UIMAD UR6, UR9, UR6, UR8 ;  /* 0x00000006090682a4 */ /* 0x000fc4000f8e0208 */
[----:B------:R-:W-:Y:S02]  /*1420*/  @!UP0 UIMAD UR4, UR7, UR19, UR5 ;  /* 0x00000013070482a4 */ /* 0x000fe4000f8e0205 */
[----:B------:R-:W-:Y:S02]  /*1430*/  UIMAD UR26, UR20, UR11, UR26 ;  /* 0x0000000b141a72a4 */ /* 0x000fe4000f8e021a */
[----:B------:R-:W-:Y:S01]  /*1440*/  UIMAD UR27, UR4, UR14, UR10 ;  /* 0x0000000e041b72a4 */ /* 0x000fe2000f8e020a */
[----:B------:R-:W-:Y:S02]  /*1450*/  @!UP0 UMOV UR5, UR6 ;  /* 0x0000000600058c82 */ /* 0x000fe40008000000 */
[----:B------:R-:W-:-:S12]  /*1460*/  UIMAD UR26, UR5, UR20, UR26 ;  /* 0x00000014051a72a4 */ /* 0x000fd8000f8e021a */
.L_x_18:
[----:B------:R-:W-:-:S09]  /*1470*/  UISETP.NE.AND UP0, UPT, UR22, 0x1, UPT ;  /* 0x000000011600788c */ /* 0x000fd2000bf05270 */
[----:B------:R-:W-:Y:S05]  /*1480*/  BRA.U UP0, `(.L_x_19) ;  /* 0x0000000100407547 */ /* 0x000fea000b800000 */
[----:B------:R-:W2:Y:S01]  /*1490*/  LDCU.128 UR8, c[0x0][0xb10] ;  /* 0x00016200ff0877ac */ /* 0x000ea20008000c00 */
[----:B------:R-:W3:Y:S01]  /*14a0*/  LDCU UR12, c[0x0][0xb0c] ;  /* 0x00016180ff0c77ac */ /* 0x000ee20008000800 */
[----:B------:R-:W4:Y:S01]  /*14b0*/  LDCU UR13, c[0x0][0xb20] ;  /* 0x00016400ff0d77ac */ /* 0x000f220008000800 */
[----:B--2---:R-:W-:Y:S02]  /*14c0*/  UIMAD.WIDE.U32 UR4, UR26, UR8, URZ ;  /* 0x000000081a0472a5 */ /* 0x004fe4000f8e00ff */
[----:B------:R-:W-:Y:S02]  /*14d0*/  UIMAD.WIDE.U32 UR6, UR27, UR11, URZ ;  /* 0x0000000b1b0672a5 */ /* 0x000fe4000f8e00ff */
[----:B---3--:R-:W-:Y:S02]  /*14e0*/  UISETP.NE.AND UP0, UPT, UR12, 0x1, UPT ;  /* 0x000000010c00788c */ /* 0x008fe4000bf05270 */
[----:B------:R-:W-:-:S03]  /*14f0*/  USHF.R.U32.HI UR5, URZ, UR9, UR5 ;  /* 0x00000009ff057299 */ /* 0x000fc60008011605 */
[----:B------:R-:W-:Y:S01]  /*1500*/  UMOV UR4, UR7 ;  /* 0x0000000700047c82 */ /* 0x000fe20008000000 */
[----:B------:R-:W-:Y:S02]  /*1510*/  USEL UR5, UR26, UR5, !UP0 ;  /* 0x000000051a057287 */ /* 0x000fe4000c000000 */
[----:B------:R-:W-:Y:S02]  /*1520*/  UISETP.NE.AND UP0, UPT, UR10, 0x1, UPT ;  /* 0x000000010a00788c */ /* 0x000fe4000bf05270 */
[----:B----4-:R-:W-:-:S04]  /*1530*/  USHF.R.U32.HI UR4, URZ, UR13, UR4 ;  /* 0x0000000dff047299 */ /* 0x010fc80008011604 */
[----:B------:R-:W-:-:S04]  /*1540*/  USEL UR4, UR27, UR4, !UP0 ;  /* 0x000000041b047287 */ /* 0x000fc8000c000000 */
[----:B------:R-:W-:Y:S02]  /*1550*/  UIADD3 UR6, UPT, UPT, UR5, -UR4, URZ ;  /* 0x8000000405067290 */ /* 0x000fe4000fffe0ff */
[----:B------:R-:W-:Y:S02]  /*1560*/  UIADD3 UR4, UPT, UPT, -UR5, UR4, URZ ;  /* 0x0000000405047290 */ /* 0x000fe4000fffe1ff */
[----:B------:R-:W-:Y:S02]  /*1570*/  UIMAD UR27, UR6, UR10, UR27 ;  /* 0x0000000a061b72a4 */ /* 0x000fe4000f8e021b */
[----:B------:R-:W-:-:S12]  /*1580*/  UIMAD UR26, UR4, UR12, UR26 ;  /* 0x0000000c041a72a4 */ /* 0x000fd8000f8e021a */
.L_x_19:
[----:B------:R-:W-:Y:S01]  /*1590*/  UISETP.NE.AND UP0, UPT, UR18, 0x2, UPT ;  /* 0x000000021200788c */ /* 0x000fe2000bf05270 */
[----:B------:R-:W-:Y:S09]  /*15a0*/  BRA.U !UP6, `(.L_x_20) ;  /* 0x000000010e0c7547 */ /* 0x000ff2000b800000 */
[----:B------:R-:W-:Y:S01]  /*15b0*/  UCGABAR_WAIT ;  /* 0x0000000000007dc7 */ /* 0x000fe20008000000 */
[----:B------:R-:W-:Y:S01]  /*15c0*/  CCTL.IVALL ;  /* 0x00000000ff00798f */ /* 0x000fe20002000000 */
[----:B------:R-:W-:Y:S05]  /*15d0*/  BRA `(.L_x_21) ;  /* 0x0000000000047947 */ /* 0x000fea0003800000 */
.L_x_20:
[----:B------:R-:W-:Y:S06]  /*15e0*/  BAR.SYNC.DEFER_BLOCKING 0x0 ;  /* 0x0000000000007b1d */ /* 0x000fec0000010000 */
.L_x_21:
[----:B------:R-:W-:Y:S05]  /*15f0*/  BRA.U UP0, `(.L_x_22) ;  /* 0x0000001500287547 */ /* 0x000fea000b800000 */
[----:B------:R-:W2:Y:S01]  /*1600*/  LDCU UR6, c[0x0][0x38c] ;  /* 0x00007180ff0677ac */ /* 0x000ea20008000800 */
[----:B------:R-:W-:Y:S01]  /*1610*/  PLOP3.LUT P1, PT, PT, PT, UP3, 0x80, 0x8 ;  /* 0x000000000008781c */ /* 0x000fe20003f2f038 */
[----:B------:R-:W-:Y:S01]  /*1620*/  IMAD.MOV.U32 R12, RZ, RZ, 0x1 ;  /* 0x00000001ff0c7424 */ /* 0x000fe200078e00ff */
[----:B------:R-:W-:Y:S01]  /*1630*/  ISETP.EQ.OR P2, PT, R0, RZ, P3 ;  /* 0x000000ff0000720c */ /* 0x000fe20001f42670 */
[----:B------:R-:W-:Y:S01]  /*1640*/  UISETP.NE.AND UP1, UPT, UR18, URZ, UPT ;  /* 0x000000ff1200728c */ /* 0x000fe2000bf25270 */
[----:B------:R-:W-:Y:S01]  /*1650*/  PLOP3.LUT P1, PT, P1, PT, PT, 0x8, 0x80 ;  /* 0x000000000080781c */ /* 0x000fe20000f2e170 */
[----:B------:R-:W-:Y:S01]  /*1660*/  USEL UR29, URZ, 0x1, UP5 ;  /* 0x00000001ff1d7887 */ /* 0x000fe2000a800000 */
[----:B------:R-:W-:Y:S01]  /*1670*/  CS2R R10, SRZ ;  /* 0x00000000000a7805 */ /* 0x000fe2000001ff00 */
[----:B------:R-:W-:Y:S01]  /*1680*/  IMAD.MOV.U32 R9, RZ, RZ, RZ ;  /* 0x000000ffff097224 */ /* 0x000fe200078e00ff */
[----:B------:R-:W3:Y:S01]  /*1690*/  LDCU UR44, c[0x0][0x370] ;  /* 0x00006e00ff2c77ac */ /* 0x000ee20008000800 */
[----:B------:R-:W-:Y:S01]  /*16a0*/  IMAD.MOV.U32 R8, RZ, RZ, 0x1 ;  /* 0x00000001ff087424 */ /* 0x000fe200078e00ff */
[----:B------:R-:W4:Y:S01]  /*16b0*/  LDCU.64 UR38, c[0x0][0x348] ;  /* 0x00006900ff2677ac */ /* 0x000f220008000a00 */
[----:B------:R-:W-:-:S02]  /*16c0*/  USHF.R.U32.HI UR48, URZ, 0x5, UR23 ;  /* 0x00000005ff307899 */ /* 0x000fc40008011617 */
[----:B--2---:R-:W-:Y:S02]  /*16d0*/  UIADD3 UR5, UPT, UPT, UR6, 0x3f, URZ ;  /* 0x0000003f06057890 */ /* 0x004fe4000fffe0ff */
[----:B------:R-:W-:Y:S02]  /*16e0*/  UIADD3 UR49, UPT, UPT, UR6, 0x7e, URZ ;  /* 0x0000007e06317890 */ /* 0x000fe4000fffe0ff */
[----:B------:R-:W-:Y:S01]  /*16f0*/  USHF.R.S32.HI UR4, URZ, 0x1f, UR5 ;  /* 0x0000001fff047899 */ /* 0x000fe20008011405 */
[----:B------:R-:W2:Y:S03]  /*1700*/  LDCU UR43, c[0x0][0x374] ;  /* 0x00006e80ff2b77ac */ /* 0x000ea60008000800 */
[----:B------:R-:W-:Y:S02]  /*1710*/  ULEA.HI UR4, UR4, UR5, URZ, 0x6 ;  /* 0x0000000504047291 */ /* 0x000fe4000f8f30ff */
[----:B------:R-:W-:-:S02]  /*1720*/  USEL UR29, UR29, 0x2, UP1 ;  /* 0x000000021d1d7887 */ /* 0x000fc40008800000 */
[----:B------:R-:W-:Y:S02]  /*1730*/  USHF.R.S32.HI UR46, URZ, 0x6, UR4 ;  /* 0x00000006ff2e7899 */ /* 0x000fe40008011404 */
[----:B------:R-:W-:Y:S02]  /*1740*/  UIADD3 UR4, UPT, UPT, UR6, -0x1, URZ ;  /* 0xffffffff06047890 */ /* 0x000fe4000fffe0ff */
[----:B------:R-:W-:Y:S02]  /*1750*/  UISETP.LT.U32.AND UP0, UPT, UR46, 0x4, UPT ;  /* 0x000000042e00788c */ /* 0x000fe4000bf01070 */
[----:B------:R-:W-:Y:S02]  /*1760*/  UISETP.GE.U32.AND UP2, UPT, UR4, -0x7f, UPT ;  /* 0xffffff810400788c */ /* 0x000fe4000bf46070 */
[----:B------:R-:W-:Y:S01]  /*1770*/  USEL UR45, UR46, 0x4, UP0 ;  /* 0x000000042e2d7887 */ /* 0x000fe20008000000 */
[----:B------:R-:W-:-:S03]  /*1780*/  UMOV UR21, URZ ;  /* 0x000000ff00157c82 */ /* 0x000fc60008000000 */
[----:B------:R-:W-:Y:S02]  /*1790*/  UIADD3 UR22, UPT, UPT, UR45, -0x1, URZ ;  /* 0xffffffff2d167890 */ /* 0x000fe4000fffe0ff */
[----:B------:R-:W-:-:S03]  /*17a0*/  UIADD3 UR47, UPT, UPT, UR46, -UR45, URZ ;  /* 0x8000002d2e2f7290 */ /* 0x000fc6000fffe0ff */
[----:B------:R-:W-:-:S04]  /*17b0*/  @UP2 UIADD3 UR22, UPT, UPT, UR45, URZ, URZ ;  /* 0x000000ff2d162290 */ /* 0x000fc8000fffe0ff */
[----:B--234-:R-:W-:-:S12]  /*17c0*/  UIADD3 UR22, UPT, UPT, UR22, 0x1, URZ ;  /* 0x0000000116167890 */ /* 0x01cfd8000fffe0ff */
.L_x_42:
[----:B------:R-:W-:Y:S01]  /*17d0*/  UISETP.NE.AND UP0, UPT, UR54, URZ, UPT ;  /* 0x000000ff3600728c */ /* 0x000fe2000bf05270 */
[----:B------:R-:W2:Y:S08]  /*17e0*/  S2UR UR54, SR_CgaCtaId ;  /* 0x00000000003679c3 */ /* 0x000eb00000008800 */
[----:B------:R-:W-:Y:S05]  /*17f0*/  BRA.U UP0, `(.L_x_23) ;  /* 0x0000000100347547 */ /* 0x000fea000b800000 */
[----:B------:R-:W3:Y:S01]  /*1800*/  S2R R0, SR_CgaCtaId ;  /* 0x0000000000007919 */ /* 0x000ee20000008800 */
[----:B------:R-:W-:-:S04]  /*1810*/  MOV R2, 0x400 ;  /* 0x0000040000027802 */ /* 0x000fc80000000f00 */
[----:B---3--:R-:W-:Y:S02]  /*1820*/  LEA R0, R0, R2, 0x18 ;  /* 0x0000000200007211 */ /* 0x008fe400078ec0ff */
[----:B------:R-:W-:-:S03]  /*1830*/  SHF.L.U32 R2, R8, 0x1f, RZ ;  /* 0x0000001f08027819 */ /* 0x000fc600000006ff */
[----:B------:R-:W-:-:S04]  /*1840*/  IMAD R0, R9, 0x8, R0 ;  /* 0x0000000809007824 */ /* 0x000fc800078e0200 */
[----:B------:R-:W3:Y:S02]  /*1850*/  SYNCS.PHASECHK.TRANS64.TRYWAIT P0, [R0+URZ+0xf0], R2 ;  /* 0x0000f002000075a7 */ /* 0x000ee400080011ff */
[----:B---3--:R-:W-:Y:S05]  /*1860*/  @!P0 BRA `(.L_x_24) ;  /* 0x0000006000cc8947 */ /* 0x008fea0003800000 */
.L_x_122:
[----:B------:R-:W-:Y:S01]  /*1870*/  VIADD R9, R9, 0x1 ;  /* 0x0000000109097836 */ /* 0x000fe20000000000 */
[----:B------:R3:W-:Y:S04]  /*1880*/  SYNCS.ARRIVE.TRANS64.A1T0 RZ, [R0+URZ+0xe0], RZ ;  /* 0x0000e0ff00ff79a7 */ /* 0x0007e800081000ff */
[----:B------:R-:W-:-:S04]  /*1890*/  ISETP.NE.AND P0, PT, R9, 0x2, PT ;  /* 0x000000020900780c */ /* 0x000fc80003f05270 */
[----:B------:R-:W-:Y:S02]  /*18a0*/  SEL R9, R9, RZ, P0 ;  /* 0x000000ff09097207 */ /* 0x000fe40000000000 */
[----:B---3--:R-:W-:-:S04]  /*18b0*/  SEL R0, RZ, 0x1, P0 ;  /* 0x00000001ff007807 */ /* 0x008fc80000000000 */
[----:B------:R-:W-:-:S07]  /*18c0*/  LOP3.LUT R8, R8, R0, RZ, 0x3c, !PT ;  /* 0x0000000008087212 */ /* 0x000fce00078e3cff */
.L_x_23:
[----:B------:R-:W-:Y:S01]  /*18d0*/  UMOV UR13, 0x400 ;  /* 0x00000400000d7882 */ /* 0x000fe20000000000 */
[----:B------:R-:W-:Y:S01]  /*18e0*/  SHF.L.U32 R0, R12, 0x1f, RZ ;  /* 0x0000001f0c007819 */ /* 0x000fe200000006ff */
[----:B--2---:R-:W-:Y:S02]  /*18f0*/  ULEA UR13, UR54, UR13, 0x18 ;  /* 0x0000000d360d7291 */ /* 0x004fe4000f8ec0ff */
[----:B------:R-:W-:Y:S02]  /*1900*/  UISETP.GE.U32.AND UP0, UPT, UR49, 0x7f, UPT ;  /* 0x0000007f3100788c */ /* 0x000fe4000bf06070 */
[----:B------:R-:W-:Y:S02]  /*1910*/  ULEA UR4, UR21, UR13, 0x3 ;  /* 0x0000000d15047291 */ /* 0x000fe4000f8e18ff */
[----:B------:R-:W-:Y:S02]  /*1920*/  USHF.L.U32 UR35, UR26, 0x6, URZ ;  /* 0x000000061a237899 */ /* 0x000fe400080006ff */
[----:B------:R-:W-:Y:S01]  /*1930*/  ULEA UR19, UR27, UR48, 0x6 ;  /* 0x000000301b137291 */ /* 0x000fe2000f8e30ff */
[----:B------:R-:W-:-:S04]  /*1940*/  UMOV UR14, URZ ;  /* 0x000000ff000e7c82 */ /* 0x000fc80008000000 */
[----:B------:R2:W3:Y:S01]  /*1950*/  SYNCS.PHASECHK.TRANS64.TRYWAIT P0, [UR4+0x20], R0 ;  /* 0x00002000ff0075a7 */ /* 0x0004e20008001104 */
[----:B------:R-:W-:Y:S06]  /*1960*/  BRA.U !UP0, `(.L_x_25) ;  /* 0x0000000108f07547 */ /* 0x000fec000b800000 */
[----:B------:R-:W-:Y:S01]  /*1970*/  UMOV UR15, URZ ;  /* 0x000000ff000f7c82 */ /* 0x000fe20008000000 */
[----:B------:R-:W-:-:S05]  /*1980*/  UMOV UR4, UR21 ;  /* 0x0000001500047c82 */ /* 0x000fca0008000000 */
.L_x_31:
[----:B------:R-:W-:Y:S01]  /*1990*/  ULEA UR33, UR4, UR13, 0x3 ;  /* 0x0000000d04217291 */ /* 0x000fe2000f8e18ff */
[----:B---3--:R-:W-:Y:S01]  /*19a0*/  @!P3 MOV R2, 0x8000 ;  /* 0x000080000002b802 */ /* 0x008fe20000000f00 */
[----:B-1-3--:R-:W-:Y:S10]  /*19b0*/  @P0 BRA `(.L_x_26) ;  /* 0x00000000000c0947 */ /* 0x00aff40003800000 */
[----:B------:R-:W-:-:S04]  /*19c0*/  SHF.L.U32 R3, R12, 0x1f, RZ ;  /* 0x0000001f0c037819 */ /* 0x000fc800000006ff */
[----:B------:R-:W3:Y:S02]  /*19d0*/  SYNCS.PHASECHK.TRANS64.TRYWAIT P0, [UR33+0x20], R3 ;  /* 0x00002003ff0075a7 */ /* 0x000ee40008001121 */
[----:B---3--:R-:W-:Y:S05]  /*19e0*/  @!P0 BRA `(.L_x_27) ;  /* 0x0000006000808947 */ /* 0x008fea0003800000 */
.L_x_26:
[----:B------:R3:W-:Y:S01]  /*19f0*/  @!P3 SYNCS.ARRIVE.TRANS64 RZ, [UR33], R2 ;  /* 0x00000002ffffb9a7 */ /* 0x0007e20008000021 */
[----:B------:R-:W-:-:S04]  /*1a00*/  ULOP3.LUT UR5, UR29, 0x2, URZ, 0xfc, !UPT ;  /* 0x000000021d057892 */ /* 0x000fc8000f8efcff */
[----:B------:R-:W-:-:S09]  /*1a10*/  UISETP.NE.AND UP0, UPT, UR5, 0x2, UPT ;  /* 0x000000020500788c */ /* 0x000fd2000bf05270 */
[----:B------:R-:W-:Y:S05]  /*1a20*/  BRA.U UP0, `(.L_x_28) ;  /* 0x0000000100047547 */ /* 0x000fea000b800000 */
[----:B-1----:R-:W-:Y:S05]  /*1a30*/  BPT.TRAP 0x1 ;  /* 0x000000040000795c */ /* 0x002fea0000300000 */
.L_x_28:
[----:B------:R-:W-:Y:S04]  /*1a40*/  BSSY.RECONVERGENT B0, `(.L_x_29) ;  /* 0x0000003000007945 */ /* 0x000fe80003800200 */
[----:B------:R-:W-:Y:S05]  /*1a50*/  @P2 BRA `(.L_x_30) ;  /* 0x0000000000042947 */ /* 0x000fea0003800000 */
[----:B-1----:R-:W-:Y:S05]  /*1a60*/  BPT.TRAP 0x1 ;  /* 0x000000040000795c */ /* 0x002fea0000300000 */
.L_x_30:
[----:B-1----:R-:W-:Y:S05]  /*1a70*/  BSYNC.RECONVERGENT B0 ;  /* 0x0000000000007941 */ /* 0x002fea0003800200 */
.L_x_29:
[----:B------:R-:W-:Y:S02]  /*1a80*/  UIADD3 UR5, UPT, UPT, UR4, 0x1, URZ ;  /* 0x0000000104057890 */ /* 0x000fe4000fffe0ff */
[----:B------:R-:W-:Y:S02]  /*1a90*/  ULEA UR24, UR4, UR13, 0xe ;  /* 0x0000000d04187291 */ /* 0x000fe4000f8e70ff */
[----:B------:R-:W-:Y:S02]  /*1aa0*/  UISETP.NE.AND UP0, UPT, UR5, 0x4, UPT ;  /* 0x000000040500788c */ /* 0x000fe4000bf05270 */
[----:B------:R-:W-:Y:S02]  /*1ab0*/  ULEA UR8, UR4, UR23, 0xc ;  /* 0x0000001704087291 */ /* 0x000fe4000f8e60ff */
[----:B------:R-:W-:Y:S02]  /*1ac0*/  USEL UR6, URZ, 0x1, UP0 ;  /* 0x00000001ff067887 */ /* 0x000fe40008000000 */
[----:B------:R-:W-:-:S02]  /*1ad0*/  USEL UR21, UR5, URZ, UP0 ;  /* 0x000000ff05157287 */ /* 0x000fc40008000000 */
[----:B------:R-:W-:Y:S02]  /*1ae0*/  UIADD3 UR4, UP0, UPT, UR38, 0x180, URZ ;  /* 0x0000018026047890 */ /* 0x000fe4000ff1e0ff */
[----:B------:R-:W-:Y:S01]  /*1af0*/  ULEA UR5, UR21, UR13, 0x3 ;  /* 0x0000000d15057291 */ /* 0x000fe2000f8e18ff */
[----:B------:R-:W-:Y:S01]  /*1b00*/  LOP3.LUT R12, R12, UR6, RZ, 0x3c, !PT ;  /* 0x000000060c0c7c12 */ /* 0x000fe2000f8e3cff */
[----:B------:R-:W-:Y:S02]  /*1b10*/  USHF.L.U32 UR34, UR15, 0x6, URZ ;  /* 0x000000060f227899 */ /* 0x000fe400080006ff */
[----:B------:R-:W-:Y:S01]  /*1b20*/  UIADD3 UR15, UPT, UPT, UR15, 0x1, URZ ;  /* 0x000000010f0f7890 */ /* 0x000fe2000fffe0ff */
[----:B--2---:R-:W-:Y:S01]  /*1b30*/  SHF.L.U32 R0, R12, 0x1f, RZ ;  /* 0x0000001f0c007819 */ /* 0x004fe200000006ff */
[----:B------:R-:W-:Y:S02]  /*1b40*/  UIADD3 UR6, UP1, UPT, UR38, 0x80, URZ ;  /* 0x0000008026067890 */ /* 0x000fe4000ff3e0ff */
[----:B------:R-:W-:Y:S01]  /*1b50*/  ULEA UR8, UR8, UR13, 0x2 ;  /* 0x0000000d08087291 */ /* 0x000fe2000f8e10ff */
[----:B------:R4:W1:Y:S01]  /*1b60*/  SYNCS.PHASECHK.TRANS64.TRYWAIT P0, [UR5+0x20], R0 ;  /* 0x00002000ff0075a7 */ /* 0x0008620008001105 */
[----:B------:R-:W-:-:S02]  /*1b70*/  UIADD3.X UR5, UPT, UPT, URZ, UR39, URZ, UP0, !UPT ;  /* 0x00000027ff057290 */ /* 0x000fc400087fe4ff */
[----:B------:R-:W-:Y:S02]  /*1b80*/  UISETP.NE.AND UP0, UPT, UR15, UR22, UPT ;  /* 0x000000160f00728c */ /* 0x000fe4000bf05270 */
[----:B------:R-:W-:Y:S02]  /*1b90*/  UIADD3.X UR7, UPT, UPT, URZ, UR39, URZ, UP1, !UPT ;  /* 0x00000027ff077290 */ /* 0x000fe40008ffe4ff */
[----:B------:R-:W-:Y:S02]  /*1ba0*/  UIADD3 UR32, UPT, UPT, UR24, 0x6800, URZ ;  /* 0x0000680018207890 */ /* 0x000fe4000fffe0ff */
[----:B------:R-:W-:Y:S02]  /*1bb0*/  UIADD3 UR26, UPT, UPT, UR34, 0x20, URZ ;  /* 0x00000020221a7890 */ /* 0x000fe4000fffe0ff */
[----:B------:R-:W-:Y:S02]  /*1bc0*/  UIADD3 UR24, UPT, UPT, UR24, 0x8800, URZ ;  /* 0x0000880018187890 */ /* 0x000fe4000fffe0ff */
[----:B------:R-:W-:-:S02]  /*1bd0*/  UIADD3 UR16, UPT, UPT, UR8, 0x16800, URZ ;  /* 0x0001680008107890 */ /* 0x000fc4000fffe0ff */
[----:B------:R-:W-:Y:S01]  /*1be0*/  UIADD3 UR8, UPT, UPT, UR8, 0x18800, URZ ;  /* 0x0001880008087890 */ /* 0x000fe2000fffe0ff */
[----:B------:R-:W-:Y:S01]  /*1bf0*/  UMOV UR30, 0x0 ;  /* 0x00000000001e7882 */ /* 0x000fe20000000000 */
[----:B------:R-:W-:Y:S01]  /*1c00*/  UMOV UR31, 0x10000000 ;  /* 0x10000000001f7882 */ /* 0x000fe20000000000 */
[----:B------:R-:W-:Y:S01]  /*1c10*/  UMOV UR25, UR33 ;  /* 0x0000002100197c82 */ /* 0x000fe20008000000 */
[----:B------:R-:W-:Y:S01]  /*1c20*/  UMOV UR27, UR35 ;  /* 0x00000023001b7c82 */ /* 0x000fe20008000000 */
[----:B------:R-:W-:Y:S01]  /*1c30*/  UMOV UR28, UR36 ;  /* 0x00000024001c7c82 */ /* 0x000fe20008000000 */
[----:B------:R-:W-:Y:S01]  /*1c40*/  UMOV UR14, 0x30000 ;  /* 0x00030000000e7882 */ /* 0x000fe20000000000 */
[----:B------:R-:W-:Y:S01]  /*1c50*/  UMOV UR17, UR33 ;  /* 0x0000002100117c82 */ /* 0x000fe20008000000 */
[----:B------:R-:W-:Y:S01]  /*1c60*/  UMOV UR20, UR36 ;  /* 0x0000002400147c82 */ /* 0x000fe20008000000 */
[----:B------:R-:W-:Y:S01]  /*1c70*/  UMOV UR18, UR34 ;  /* 0x0000002200127c82 */ /* 0x000fe20008000000 */
[----:B------:R-:W-:Y:S01]  /*1c80*/  UTMALDG.3D [UR32], [UR6], desc[UR30] ;  /* 0x00001e20060075b4 */ /* 0x000fe20008011000 */
[----:B------:R-:W-:Y:S01]  /*1c90*/  UMOV UR11, UR19 ;  /* 0x00000013000b7c82 */ /* 0x000fe20008000000 */
[----:B------:R-:W-:Y:S01]  /*1ca0*/  UMOV UR12, UR36 ;  /* 0x00000024000c7c82 */ /* 0x000fe20008000000 */
[----:B------:R-:W-:Y:S01]  /*1cb0*/  UMOV UR9, UR33 ;  /* 0x0000002100097c82 */ /* 0x000fe20008000000 */
[----:B------:R-:W-:Y:S01]  /*1cc0*/  UMOV UR10, UR26 ;  /* 0x0000001a000a7c82 */ /* 0x000fe20008000000 */
[----:B------:R-:W-:Y:S01]  /*1cd0*/  UTMALDG.3D [UR24], [UR6], desc[UR30] ;  /* 0x00001e18060075b4 */ /* 0x000fe20008011000 */
[----:B------:R-:W-:Y:S01]  /*1ce0*/  UTMALDG.3D.MULTICAST [UR16], [UR4], UR14, desc[UR30] ;  /* 0x00001e10040073b4 */ /* 0x000fe2000801180e */
[----:B------:R2:W-:Y:S02]  /*1cf0*/  UTMALDG.3D.MULTICAST [UR8], [UR4], UR14, desc[UR30] ;  /* 0x00001e08040073b4 */ /* 0x0005e4000801180e */
[----:B--2---:R-:W-:Y:S01]  /*1d00*/  UMOV UR14, UR22 ;  /* 0x00000016000e7c82 */ /* 0x004fe20008000000 */
[----:B------:R-:W-:Y:S01]  /*1d10*/  UMOV UR4, UR21 ;  /* 0x0000001500047c82 */ /* 0x000fe20008000000 */
[----:B----4-:R-:W-:Y:S05]  /*1d20*/  BRA.U UP0, `(.L_x_31) ;  /* 0xfffffffd00187547 */ /* 0x010fea000b83ffff */
.L_x_25:
[----:B------:R-:W-:Y:S01]  /*1d30*/  ULEA UR4, UR21, UR13, 0x3 ;  /* 0x0000000d15047291 */ /* 0x000fe2000f8e18ff */
[----:B--2---:R-:W-:Y:S01]  /*1d40*/  SHF.L.U32 R0, R12, 0x1f, RZ ;  /* 0x0000001f0c007819 */ /* 0x004fe200000006ff */
[----:B------:R-:W-:Y:S01]  /*1d50*/  @!P1 SYNCS.ARRIVE.TRANS64.A1T0 RZ, [UR13+0x78], RZ ;  /* 0x000078ffffff99a7 */ /* 0x000fe2000810000d */
[----:B------:R-:W-:-:S06]  /*1d60*/  UISETP.GT.AND UP0, UPT, UR46, UR45, UPT ;  /* 0x0000002d2e00728c */ /* 0x000fcc000bf04270 */
[----:B-1-3--:R1:W2:Y:S03]  /*1d70*/  SYNCS.PHASECHK.TRANS64.TRYWAIT P0, [UR4+0x20], R0 ;  /* 0x00002000ff0075a7 */ /* 0x00a2a60008001104 */
[----:B------:R-:W-:Y:S05]  /*1d80*/  BRA.U !UP0, `(.L_x_32) ;  /* 0x0000000108ec7547 */ /* 0x000fea000b800000 */
[----:B------:R-:W-:Y:S01]  /*1d90*/  UIADD3 UR15, UPT, UPT, UR47, UR14, URZ ;  /* 0x0000000e2f0f7290 */ /* 0x000fe2000fffe0ff */
[----:B------:R-:W-:-:S11]  /*1da0*/  UMOV UR4, UR21 ;  /* 0x0000001500047c82 */ /* 0x000fd60008000000 */
.L_x_38:
[----:B------:R-:W-:Y:S01]  /*1db0*/  ULEA UR33, UR4, UR13, 0x3 ;  /* 0x0000000d04217291 */ /* 0x000fe2000f8e18ff */
[----:B--2---:R-:W-:Y:S01]  /*1dc0*/  @!P3 MOV R2, 0x8000 ;  /* 0x000080000002b802 */ /* 0x004fe20000000f00 */
[----:B--2-4-:R-:W-:Y:S10]  /*1dd0*/  @P0 BRA `(.L_x_33) ;  /* 0x00000000000c0947 */ /* 0x014ff40003800000 */
[----:B------:R-:W-:-:S04]  /*1de0*/  SHF.L.U32 R3, R12, 0x1f, RZ ;  /* 0x0000001f0c037819 */ /* 0x000fc800000006ff */
[----:B------:R-:W2:Y:S02]  /*1df0*/  SYNCS.PHASECHK.TRANS64.TRYWAIT P0, [UR33+0x20], R3 ;  /* 0x00002003ff0075a7 */ /* 0x000ea40008001121 */
[----:B--2---:R-:W-:Y:S05]  /*1e00*/  @!P0 BRA `(.L_x_34) ;  /* 0x0000005c00908947 */ /* 0x004fea0003800000 */
.L_x_33:
[----:B------:R2:W-:Y:S01]  /*1e10*/  @!P3 SYNCS.ARRIVE.TRANS64 RZ, [UR33], R2 ;  /* 0x00000002ffffb9a7 */ /* 0x0005e20008000021 */
[----:B------:R-:W-:-:S04]  /*1e20*/  ULOP3.LUT UR5, UR29, 0x2, URZ, 0xfc, !UPT ;  /* 0x000000021d057892 */ /* 0x000fc8000f8efcff */
[----:B------:R-:W-:-:S09]  /*1e30*/  UISETP.NE.AND UP0, UPT, UR5, 0x2, UPT ;  /* 0x000000020500788c */ /* 0x000fd2000bf05270 */
[----:B------:R-:W-:Y:S05]  /*1e40*/  BRA.U UP0, `(.L_x_35) ;  /* 0x0000000100047547 */ /* 0x000fea000b800000 */
[----:B------:R-:W-:Y:S05]  /*1e50*/  BPT.TRAP 0x1 ;  /* 0x000000040000795c */ /* 0x000fea0000300000 */
.L_x_35:
[----:B------:R-:W-:Y:S04]  /*1e60*/  BSSY.RECONVERGENT B0, `(.L_x_36) ;  /* 0x0000003000007945 */ /* 0x000fe80003800200 */
[----:B------:R-:W-:Y:S05]  /*1e70*/  @P2 BRA `(.L_x_37) ;  /* 0x0000000000042947 */ /* 0x000fea0003800000 */
[----:B------:R-:W-:Y:S05]  /*1e80*/  BPT.TRAP 0x1 ;  /* 0x000000040000795c */ /* 0x000fea0000300000 */
.L_x_37:
[----:B------:R-:W-:Y:S05]  /*1e90*/  BSYNC.RECONVERGENT B0 ;  /* 0x0000000000007941 */ /* 0x000fea0003800200 */
.L_x_36:
        /* <DEDUP_REMOVED lines=11> */
[----:B-1----:R-:W-:Y:S01]  /*1f50*/  SHF.L.U32 R0, R12, 0x1f, RZ ;  /* 0x0000001f0c007819 */ /* 0x002fe200000006ff */
[----:B------:R-:W-:Y:S02]  /*1f60*/  UIADD3 UR6, UP1, UPT, UR38, 0x80, URZ ;  /* 0x0000008026067890 */ /* 0x000fe4000ff3e0ff */
[----:B------:R-:W-:Y:S01]  /*1f70*/  ULEA UR8, UR8, UR13, 0x2 ;  /* 0x0000000d08087291 */ /* 0x000fe2000f8e10ff */
[----:B------:R3:W4:Y:S01]  /*1f80*/  SYNCS.PHASECHK.TRANS64.TRYWAIT P0, [UR5+0x20], R0 ;  /* 0x00002000ff0075a7 */ /* 0x0007220008001105 */
        /* <DEDUP_REMOVED lines=16> */
[----:B------:R-:W-:Y:S01]  /*2090*/  UTMALDG.3D [UR32], [UR6], desc[UR30] ;  /* 0x00001e20060075b4 */ /* 0x000fe20008011000 */
[----:B------:R-:W-:Y:S01]  /*20a0*/  UMOV UR18, UR34 ;  /* 0x0000002200127c82 */ /* 0x000fe20008000000 */
[----:B------:R-:W-:Y:S01]  /*20b0*/  UMOV UR11, UR19 ;  /* 0x00000013000b7c82 */ /* 0x000fe20008000000 */
[----:B------:R-:W-:Y:S01]  /*20c0*/  UMOV UR12, UR36 ;  /* 0x00000024000c7c82 */ /* 0x000fe20008000000 */
[----:B------:R-:W-:Y:S01]  /*20d0*/  UMOV UR9, UR33 ;  /* 0x0000002100097c82 */ /* 0x000fe20008000000 */
[----:B------:R-:W-:Y:S01]  /*20e0*/  UMOV UR10, UR26 ;  /* 0x0000001a000a7c82 */ /* 0x000fe20008000000 */
[----:B------:R-:W-:Y:S01]  /*20f0*/  UTMALDG.3D [UR24], [UR6], desc[UR30] ;  /* 0x00001e18060075b4 */ /* 0x000fe20008011000 */
[----:B------:R-:W-:Y:S01]  /*2100*/  UTMALDG.3D.MULTICAST [UR16], [UR4], UR37, desc[UR30] ;  /* 0x00001e10040073b4 */ /* 0x000fe20008011825 */
[----:B------:R1:W-:Y:S02]  /*2110*/  UTMALDG.3D.MULTICAST [UR8], [UR4], UR37, desc[UR30] ;  /* 0x00001e08040073b4 */ /* 0x0003e40008011825 */
[----:B-1----:R-:W-:Y:S01]  /*2120*/  UMOV UR4, UR21 ;  /* 0x0000001500047c82 */ /* 0x002fe20008000000 */
[----:B---3--:R-:W-:Y:S05]  /*2130*/  BRA.U UP0, `(.L_x_38) ;  /* 0xfffffffd001c7547 */ /* 0x008fea000b83ffff */
.L_x_32:
[C---:B------:R-:W-:Y:S01]  /*2140*/  LEA R3, R11.reuse, UR13, 0x3 ;  /* 0x0000000d0b037c11 */ /* 0x040fe2000f8e18ff */
[----:B------:R-:W-:Y:S01]  /*2150*/  NOP ;  /* 0x0000000000007918 */ /* 0x000fe20000000000 */
[----:B-1----:R-:W-:Y:S02]  /*2160*/  SHF.L.U32 R0, R10, 0x1f, RZ ;  /* 0x0000001f0a007819 */ /* 0x002fe400000006ff */
[----:B------:R-:W-:Y:S02]  /*2170*/  LEA R4, R11, UR13, 0x4 ;  /* 0x0000000d0b047c11 */ /* 0x000fe4000f8e20ff */
[----:B--2-4-:R-:W1:Y:S02]  /*2180*/  SYNCS.PHASECHK.TRANS64.TRYWAIT P0, [R3+URZ+0x80], R0 ;  /* 0x00008000030075a7 */ /* 0x014e6400080011ff */
[----:B-1----:R-:W-:Y:S05]  /*2190*/  @!P0 BRA `(.L_x_39) ;  /* 0x0000005800c48947 */ /* 0x002fea0003800000 */
.L_x_125:
[----:B------:R-:W2:Y:S01]  /*21a0*/  LDS.128 R4, [R4+0x110] ;  /* 0x0001100004047984 */ /* 0x000ea20000000c00 */
[----:B------:R-:W-:Y:S01]  /*21b0*/  UISETP.GE.AND UP0, UPT, UR42, 0x1, UPT ;  /* 0x000000012a00788c */ /* 0x000fe2000bf06270 */
[----:B------:R-:W-:Y:S01]  /*21c0*/  @!PT LDS RZ, [RZ] ;  /* 0x00000000fffff984 */ /* 0x000fe20000000800 */
[----:B------:R-:W-:Y:S01]  /*21d0*/  @!PT LDS RZ, [RZ] ;  /* 0x00000000fffff984 */ /* 0x000fe20000000800 */
[----:B------:R-:W-:Y:S01]  /*21e0*/  @!PT LDS RZ, [RZ] ;  /* 0x00000000fffff984 */ /* 0x000fe20000000800 */
[----:B------:R-:W-:Y:S01]  /*21f0*/  @!PT LDS RZ, [RZ] ;  /* 0x00000000fffff984 */ /* 0x000fe20000000800 */
[----:B------:R3:W-:Y:S06]  /*2200*/  MEMBAR.ALL.CTA ;  /* 0x0000000000007992 */ /* 0x0007ec0000008000 */
[----:B---3--:R-:W3:Y:S01]  /*2210*/  FENCE.VIEW.ASYNC.S ;  /* 0x00000000000073c6 */ /* 0x008ee20000000000 */
[----:B--2---:R-:W-:-:S13]  /*2220*/  LOP3.LUT P0, RZ, R6, 0x1, RZ, 0xc0, !PT ;  /* 0x0000000106ff7812 */ /* 0x004fda000780c0ff */
[----:B---3--:R-:W-:Y:S01]  /*2230*/  VOTEU.ANY UP1, P0 ;  /* 0x0000000000ff7886 */ /* 0x008fe20000020100 */
[----:B------:R-:W-:-:S13]  /*2240*/  PLOP3.LUT P0, PT, PT, PT, UP1, 0x80, 0x8 ;  /* 0x000000000008781c */ /* 0x000fda0003f0f018 */
[----:B-1----:R-:W-:Y:S02]  /*2250*/  @P0 LOP3.LUT R0, R5, 0xffff, RZ, 0xc0, !PT ;  /* 0x0000ffff05000812 */ /* 0x002fe400078ec0ff */
[----:B------:R-:W-:Y:S02]  /*2260*/  @P0 MOV R2, R4 ;  /* 0x0000000400020202 */ /* 0x000fe40000000f00 */
[----:B------:R-:W-:Y:S01]  /*2270*/  @P0 R2UR UR5, R0 ;  /* 0x00000000000502ca */ /* 0x000fe200000e0000 */
[----:B------:R-:W-:Y:S01]  /*2280*/  VIADD R0, R3, 0x90 ;  /* 0x0000009003007836 */ /* 0x000fe20000000000 */
[----:B------:R-:W-:Y:S02]  /*2290*/  @P0 SHF.R.U32.HI R4, RZ, 0x10, R5 ;  /* 0x00000010ff040819 */ /* 0x000fe40000011605 */
[----:B------:R-:W-:Y:S02]  /*22a0*/  @P0 R2UR UR6, R2 ;  /* 0x00000000020602ca */ /* 0x000fe400000e0000 */
[----:B------:R-:W-:-:S02]  /*22b0*/  PRMT R0, RZ, 0x654, R0 ;  /* 0x00000654ff007816 */ /* 0x000fc40000000000 */
[----:B------:R-:W-:Y:S02]  /*22c0*/  @P0 R2UR UR4, R4 ;  /* 0x00000000040402ca */ /* 0x000fe400000e0000 */
[----:B------:R1:W-:Y:S03]  /*22d0*/  SYNCS.ARRIVE.TRANS64.RED.A1T0 RZ, [R0+URZ], RZ ;  /* 0x000000ff00ff79a7 */ /* 0x0003e600081004ff */
[----:B------:R-:W-:-:S04]  /*22e0*/  @UP1 UMOV UR40, UR5 ;  /* 0x0000000500281c82 */ /* 0x000fc80008000000 */
[----:B------:R-:W-:-:S04]  /*22f0*/  @UP1 UMOV UR41, UR6 ;  /* 0x0000000600291c82 */ /* 0x000fc80008000000 */
[----:B------:R-:W-:Y:S01]  /*2300*/  @UP1 UMOV UR36, UR4 ;  /* 0x0000000400241c82 */ /* 0x000fe20008000000 */
[----:B------:R-:W-:Y:S05]  /*2310*/  BRA.U !UP0, `(.L_x_40) ;  /* 0x0000000108d47547 */ /* 0x000fea000b800000 */
[----:B------:R-:W2:Y:S01]  /*2320*/  LDCU.128 UR16, c[0x0][0xb10] ;  /* 0x00016200ff1077ac */ /* 0x000ea20008000c00 */
[----:B------:R-:W3:Y:S01]  /*2330*/  LDCU UR12, c[0x0][0xb20] ;  /* 0x00016400ff0c77ac */ /* 0x000ee20008000800 */
[----:B------:R-:W4:Y:S01]  /*2340*/  LDCU UR20, c[0x0][0xb0c] ;  /* 0x00016180ff1477ac */ /* 0x000f220008000800 */
[----:B------:R-:W1:Y:S01]  /*2350*/  LDCU.64 UR8, c[0x0][0xb28] ;  /* 0x00016500ff0877ac */ /* 0x000e620008000a00 */
[----:B------:R-:W-:Y:S02]  /*2360*/  UISETP.NE.AND UP3, UPT, UR42, 0x1, UPT ;  /* 0x000000012a00788c */ /* 0x000fe4000bf65270 */
[----:B--2---:R-:W-:Y:S02]  /*2370*/  UIMAD.WIDE.U32 UR6, UR43, UR19, URZ ;  /* 0x000000132b0672a5 */ /* 0x004fe4000f8e00ff */
[----:B------:R-:W-:Y:S02]  /*2380*/  UIMAD.WIDE.U32 UR4, UR44, UR16, URZ ;  /* 0x000000102c0472a5 */ /* 0x000fe4000f8e00ff */
[----:B------:R-:W-:-:S02]  /*2390*/  UISETP.NE.AND UP0, UPT, UR18, 0x1, UPT ;  /* 0x000000011200788c */ /* 0x000fc4000bf05270 */
[----:B------:R-:W-:Y:S01]  /*23a0*/  UIMAD.WIDE.U32 UR24, UR40, UR19, URZ ;  /* 0x00000013281872a5 */ /* 0x000fe2000f8e00ff */
[----:B------:R-:W-:Y:S02]  /*23b0*/  UMOV UR6, UR7 ;  /* 0x0000000700067c82 */ /* 0x000fe40008000000 */
[----:B------:R-:W-:Y:S01]  /*23c0*/  UMOV UR4, UR5 ;  /* 0x0000000500047c82 */ /* 0x000fe20008000000 */
[----:B---3--:R-:W-:Y:S02]  /*23d0*/  USHF.R.U32.HI UR6, URZ, UR12, UR6 ;  /* 0x0000000cff067299 */ /* 0x008fe40008011606 */
[----:B----4-:R-:W-:Y:S02]  /*23e0*/  UISETP.NE.AND UP2, UPT, UR20, 0x1, UPT ;  /* 0x000000011400788c */ /* 0x010fe4000bf45270 */
[----:B------:R-:W-:Y:S02]  /*23f0*/  USHF.R.U32.HI UR4, URZ, UR17, UR4 ;  /* 0x00000011ff047299 */ /* 0x000fe40008011604 */
[----:B------:R-:W-:-:S02]  /*2400*/  USEL UR5, UR43, UR6, !UP0 ;  /* 0x000000062b057287 */ /* 0x000fc4000c000000 */
[----:B------:R-:W-:Y:S02]  /*2410*/  USEL UR6, UR44, UR4, !UP2 ;  /* 0x000000042c067287 */ /* 0x000fe4000d000000 */
[----:B-1----:R-:W-:Y:S01]  /*2420*/  UIMAD.WIDE.U32 UR10, UR5, UR8, URZ ;  /* 0x00000008050a72a5 */ /* 0x002fe2000f8e00ff */
[----:B------:R-:W-:Y:S01]  /*2430*/  UMOV UR4, UR25 ;  /* 0x0000001900047c82 */ /* 0x000fe20008000000 */
[----:B------:R-:W-:Y:S02]  /*2440*/  UIMAD.WIDE.U32 UR14, UR41, UR16, URZ ;  /* 0x00000010290e72a5 */ /* 0x000fe4000f8e00ff */
[----:B------:R-:W-:-:S03]  /*2450*/  UIMAD.WIDE.U32 UR24, UR6, UR8, URZ ;  /* 0x00000008061872a5 */ /* 0x000fc6000f8e00ff */
[----:B------:R-:W-:Y:S01]  /*2460*/  UMOV UR10, UR11 ;  /* 0x0000000b000a7c82 */ /* 0x000fe20008000000 */
[----:B------:R-:W-:Y:S02]  /*2470*/  USHF.R.U32.HI UR4, URZ, UR12, UR4 ;  /* 0x0000000cff047299 */ /* 0x000fe40008011604 */
[----:B------:R-:W-:Y:S01]  /*2480*/  @UP3 USHF.R.U32.HI UR5, URZ, UR9, UR10 ;  /* 0x00000009ff053299 */ /* 0x000fe2000801160a */
[----:B------:R-:W-:Y:S01]  /*2490*/  UMOV UR14, UR15 ;  /* 0x0000000f000e7c82 */ /* 0x000fe20008000000 */
[----:B------:R-:W-:Y:S01]  /*24a0*/  UMOV UR24, UR25 ;  /* 0x0000001900187c82 */ /* 0x000fe20008000000 */
[----:B------:R-:W-:Y:S02]  /*24b0*/  USHF.R.U32.HI UR17, URZ, UR17, UR14 ;  /* 0x00000011ff117299 */ /* 0x000fe4000801160e */
[----:B------:R-:W-:Y:S02]  /*24c0*/  USEL UR4, UR40, UR4, !UP0 ;  /* 0x0000000428047287 */ /* 0x000fe4000c000000 */
[----:B------:R-:W-:-:S02]  /*24d0*/  @UP3 USHF.R.U32.HI UR6, URZ, UR9, UR24 ;  /* 0x00000009ff063299 */ /* 0x000fc40008011618 */
[----:B------:R-:W-:Y:S02]  /*24e0*/  UIMAD UR7, UR42, UR5, URZ ;  /* 0x000000052a0772a4 */ /* 0x000fe4000f8e02ff */
[----:B------:R-:W-:Y:S02]  /*24f0*/  USEL UR5, UR41, UR17, !UP2 ;  /* 0x0000001129057287 */ /* 0x000fe4000d000000 */
[----:B------:R-:W-:Y:S02]  /*2500*/  UIMAD UR10, UR42, UR6, URZ ;  /* 0x000000062a0a72a4 */ /* 0x000fe4000f8e02ff */
[----:B------:R-:W-:Y:S02]  /*2510*/  UISETP.GE.AND UP0, UPT, UR4, UR7, UPT ;  /* 0x000000070400728c */ /* 0x000fe4000bf06270 */
[----:B------:R-:W-:Y:S02]  /*2520*/  UIMAD.WIDE.U32 UR14, UR4, UR8, URZ ;  /* 0x00000008040e72a5 */ /* 0x000fe4000f8e00ff */
[----:B------:R-:W-:-:S02]  /*2530*/  UISETP.GE.OR UP0, UPT, UR5, UR10, UP0 ;  /* 0x0000000a0500728c */ /* 0x000fc40008706670 */
[----:B------:R-:W-:Y:S02]  /*2540*/  UIMAD.WIDE.U32 UR10, UR5, UR8, URZ ;  /* 0x00000008050a72a5 */ /* 0x000fe4000f8e00ff */
[----:B------:R-:W-:Y:S01]  /*2550*/  UIADD3 UR12, UPT, UPT, -UR4, URZ, URZ ;  /* 0x000000ff040c7290 */ /* 0x000fe2000fffe1ff */
[----:B------:R-:W-:Y:S01]  /*2560*/  UMOV UR8, UR15 ;  /* 0x0000000f00087c82 */ /* 0x000fe20008000000 */
[----:B------:R-:W-:Y:S02]  /*2570*/  UIADD3 UR10, UPT, UPT, -UR5, URZ, URZ ;  /* 0x000000ff050a7290 */ /* 0x000fe4000fffe1ff */
[----:B------:R-:W-:-:S03]  /*2580*/  USHF.R.U32.HI UR8, URZ, UR9, UR8 ;  /* 0x00000009ff087299 */ /* 0x000fc60008011608 */
[----:B------:R-:W-:Y:S01]  /*2590*/  @!UP0 UMOV UR7, UR11 ;  /* 0x0000000b00078c82 */ /* 0x000fe20008000000 */
[----:B------:R-:W-:Y:S02]  /*25a0*/  UIMAD UR12, UR18, UR12, UR40 ;  /* 0x0000000c120c72a4 */ /* 0x000fe4000f8e0228 */
[----:B------:R-:W-:Y:S02]  /*25b0*/  USEL UR8, UR4, UR8, !UP3 ;  /* 0x0000000804087287 */ /* 0x000fe4000d800000 */
[----:B------:R-:W-:Y:S02]  /*25c0*/  @!UP0 USHF.R.U32.HI UR7, URZ, UR9, UR7 ;  /* 0x00000009ff078299 */ /* 0x000fe40008011607 */
[----:B------:R-:W-:Y:S02]  /*25d0*/  UIADD3 UR9, UPT, UPT, -UR8, URZ, URZ ;  /* 0x000000ff08097290 */ /* 0x000fe4000fffe1ff */
[----:B------:R-:W-:Y:S02]  /*25e0*/  @!UP0 USEL UR7, UR5, UR7, !UP3 ;  /* 0x0000000705078287 */ /* 0x000fe4000d800000 */
[----:B------:R-:W-:-:S02]  /*25f0*/  UIMAD UR9, UR42, UR9, UR4 ;  /* 0x000000092a0972a4 */ /* 0x000fc4000f8e0204 */
[----:B------:R-:W-:Y:S02]  /*2600*/  @!UP0 UIADD3 UR8, UPT, UPT, UR8, -UR7, URZ ;  /* 0x8000000708088290 */ /* 0x000fe4000fffe0ff */
[----:B------:R-:W-:Y:S02]  /*2610*/  @!UP0 UIMAD UR7, UR9, UR6, UR7 ;  /* 0x00000006090782a4 */ /* 0x000fe4000f8e0207 */
[----:B------:R-:W-:Y:S02]  /*2620*/  @!UP0 UIMAD UR4, UR42, UR8, UR5 ;  /* 0x000000082a0482a4 */ /* 0x000fe4000f8e0205 */
[----:B------:R-:W-:Y:S02]  /*2630*/  UIMAD UR6, UR20, UR10, UR41 ;  /* 0x0000000a140672a4 */ /* 0x000fe4000f8e0229 */
[----:B------:R-:W-:Y:S01]  /*2640*/  UIMAD UR40, UR4, UR18, UR12 ;  /* 0x00000012042872a4 */ /* 0x000fe2000f8e020c */
[----:B------:R-:W-:Y:S02]  /*2650*/  @!UP0 UMOV UR5, UR7 ;  /* 0x0000000700058c82 */ /* 0x000fe40008000000 */
[----:B------:R-:W-:-:S12]  /*2660*/  UIMAD UR41, UR5, UR20, UR6 ;  /* 0x00000014052972a4 */ /* 0x000fd8000f8e0206 */
.L_x_40:
[----:B------:R-:W2:Y:S02]  /*2670*/  LDCU UR4, c[0x0][0xb30] ;  /* 0x00016600ff0477ac */ /* 0x000ea40008000800 */
[----:B--2---:R-:W-:-:S09]  /*2680*/  UISETP.NE.AND UP0, UPT, UR4, 0x1, UPT ;  /* 0x000000010400788c */ /* 0x004fd2000bf05270 */
[----:B------:R-:W-:Y:S05]  /*2690*/  BRA.U UP0, `(.L_x_41) ;  /* 0x0000000100447547 */ /* 0x000fea000b800000 */
[----:B------:R-:W2:Y:S01]  /*26a0*/  LDCU.128 UR8, c[0x0][0xb10] ;  /* 0x00016200ff0877ac */ /* 0x000ea20008000c00 */
[----:B------:R-:W3:Y:S01]  /*26b0*/  LDCU UR12, c[0x0][0xb0c] ;  /* 0x00016180ff0c77ac */ /* 0x000ee20008000800 */
[----:B------:R-:W4:Y:S01]  /*26c0*/  LDCU UR14, c[0x0][0xb20] ;  /* 0x00016400ff0e77ac */ /* 0x000f220008000800 */
[----:B--2---:R-:W-:Y:S02]  /*26d0*/  UIMAD.WIDE.U32 UR6, UR41, UR8, URZ ;  /* 0x00000008290672a5 */ /* 0x004fe4000f8e00ff */
[----:B------:R-:W-:Y:S02]  /*26e0*/  UIMAD.WIDE.U32 UR4, UR40, UR11, URZ ;  /* 0x0000000b280472a5 */ /* 0x000fe4000f8e00ff */
[----:B---3--:R-:W-:Y:S02]  /*26f0*/  UISETP.NE.AND UP2, UPT, UR12, 0x1, UPT ;  /* 0x000000010c00788c */ /* 0x008fe4000bf45270 */
[----:B------:R-:W-:Y:S01]  /*2700*/  UISETP.NE.AND UP0, UPT, UR10, 0x1, UPT ;  /* 0x000000010a00788c */ /* 0x000fe2000bf05270 */
[----:B------:R-:W-:-:S02]  /*2710*/  UMOV UR6, UR7 ;  /* 0x0000000700067c82 */ /* 0x000fc40008000000 */
[----:B------:R-:W-:Y:S01]  /*2720*/  UMOV UR4, UR5 ;  /* 0x0000000500047c82 */ /* 0x000fe20008000000 */
[----:B------:R-:W-:Y:S02]  /*2730*/  USHF.R.U32.HI UR9, URZ, UR9, UR6 ;  /* 0x00000009ff097299 */ /* 0x000fe40008011606 */
[----:B----4-:R-:W-:Y:S02]  /*2740*/  USHF.R.U32.HI UR4, URZ, UR14, UR4 ;  /* 0x0000000eff047299 */ /* 0x010fe40008011604 */
[----:B------:R-:W-:Y:S02]  /*2750*/  USEL UR5, UR41, UR9, !UP2 ;  /* 0x0000000929057287 */ /* 0x000fe4000d000000 */
[----:B------:R-:W-:-:S04]  /*2760*/  USEL UR4, UR40, UR4, !UP0 ;  /* 0x0000000428047287 */ /* 0x000fc8000c000000 */
[----:B------:R-:W-:Y:S02]  /*2770*/  UIADD3 UR6, UPT, UPT, UR5, -UR4, URZ ;  /* 0x8000000405067290 */ /* 0x000fe4000fffe0ff */
[----:B------:R-:W-:Y:S02]  /*2780*/  UIADD3 UR4, UPT, UPT, -UR5, UR4, URZ ;  /* 0x0000000405047290 */ /* 0x000fe4000fffe1ff */
[----:B------:R-:W-:Y:S02]  /*2790*/  UIMAD UR40, UR6, UR10, UR40 ;  /* 0x0000000a062872a4 */ /* 0x000fe4000f8e0228 */
[----:B------:R-:W-:-:S12]  /*27a0*/  UIMAD UR41, UR4, UR12, UR41 ;  /* 0x0000000c042972a4 */ /* 0x000fd8000f8e0229 */
.L_x_41:
[----:B------:R-:W-:Y:S01]  /*27b0*/  VIADD R11, R11, 0x1 ;  /* 0x000000010b0b7836 */ /* 0x000fe20000000000 */
[----:B------:R-:W-:Y:S02]  /*27c0*/  R2UR UR5, R56 ;  /* 0x00000000380572ca */ /* 0x000fe400000e0000 */
[----:B------:R-:W-:Y:S02]  /*27d0*/  R2UR UR4, R55 ;  /* 0x00000000370472ca */ /* 0x000fe400000e0000 */
[C---:B------:R-:W-:Y:S02]  /*27e0*/  ISETP.NE.AND P0, PT, R11.reuse, 0x2, PT ;  /* 0x000000020b00780c */ /* 0x040fe40003f05270 */
[----:B------:R-:W-:Y:S02]  /*27f0*/  PLOP3.LUT P1, PT, PT, PT, PT, 0x80, 0x8 ;  /* 0x000000000008781c */ /* 0x000fe40003f2f070 */
[----:B-1----:R-:W-:Y:S02]  /*2800*/  SEL R0, RZ, 0x1, P0 ;  /* 0x00000001ff007807 */ /* 0x002fe40000000000 */
[----:B------:R-:W-:-:S02]  /*2810*/  SEL R11, R11, RZ, P0 ;  /* 0x000000ff0b0b7207 */ /* 0x000fc40000000000 */
[----:B------:R-:W-:Y:S01]  /*2820*/  LOP3.LUT R10, R10, R0, RZ, 0x3c, !PT ;  /* 0x000000000a0a7212 */ /* 0x000fe200078e3cff */
[----:B------:R-:W-:Y:S02]  /*2830*/  UIADD3 UR26, UPT, UPT, UR41, UR5, URZ ;  /* 0x00000005291a7290 */ /* 0x000fe4000fffe0ff */
[----:B------:R-:W-:Y:S01]  /*2840*/  UIADD3 UR27, UPT, UPT, UR40, UR4, URZ ;  /* 0x00000004281b7290 */ /* 0x000fe2000fffe0ff */
[----:B------:R-:W-:Y:S11]  /*2850*/  BRA.U UP1, `(.L_x_42) ;  /* 0xffffffed01dc7547 */ /* 0x000ff6000b83ffff */
[----:B------:R-:W-:Y:S01]  /*2860*/  UIADD3 UR13, UPT, UPT, UR13, 0x20, URZ ;  /* 0x000000200d0d7890 */ /* 0x000fe2000fffe0ff */
[----:B------:R-:W-:-:S03]  /*2870*/  SHF.L.U32 R2, R12, 0x1f, RZ ;  /* 0x0000001f0c027819 */ /* 0x000fc600000006ff */
[----:B------:R-:W-:-:S09]  /*2880*/  ULEA UR4, UR21, UR13, 0x3 ;  /* 0x0000000d15047291 */ /* 0x000fd2000f8e18ff */
[----:B------:R-:W1:Y:S02]  /*2890*/  SYNCS.PHASECHK.TRANS64.TRYWAIT P0, [UR4], R2 ;  /* 0x00000002ff0075a7 */ /* 0x000e640008001104 */
[----:B-1----:R-:W-:Y:S05]  /*28a0*/  @!P0 BRA `(.L_x_43) ;  /* 0x0000005400148947 */ /* 0x002fea0003800000 */
.L_x_127:
[----:B------:R-:W-:-:S04]  /*28b0*/  UIADD3 UR4, UPT, UPT, UR21, 0x1, URZ ;  /* 0x0000000115047890 */ /* 0x000fc8000fffe0ff */
[----:B------:R-:W-:-:S04]  /*28c0*/  UISETP.NE.AND UP0, UPT, UR4, 0x4, UPT ;  /* 0x000000040400788c */ /* 0x000fc8000bf05270 */
[----:B------:R-:W-:Y:S02]  /*28d0*/  USEL UR6, URZ, 0x1, UP0 ;  /* 0x00000001ff067887 */ /* 0x000fe40008000000 */
[----:B------:R-:W-:-:S04]  /*28e0*/  USEL UR4, UR4, URZ, UP0 ;  /* 0x000000ff04047287 */ /* 0x000fc80008000000 */
[----:B------:R-:W-:Y:S01]  /*28f0*/  ULEA UR5, UR4, UR13, 0x3 ;  /* 0x0000000d04057291 */ /* 0x000fe2000f8e18ff */
[----:B-1----:R-:W-:-:S04]  /*2900*/  LOP3.LUT R2, R12, UR6, RZ, 0x3c, !PT ;  /* 0x000000060c027c12 */ /* 0x002fc8000f8e3cff */
[----:B------:R-:W-:-:S04]  /*2910*/  SHF.L.U32 R3, R2, 0x1f, RZ ;  /* 0x0000001f02037819 */ /* 0x000fc800000006ff */
[----:B------:R-:W1:Y:S02]  /*2920*/  SYNCS.PHASECHK.TRANS64.TRYWAIT P0, [UR5], R3 ;  /* 0x00000003ff0075a7 */ /* 0x000e640008001105 */
[----:B-1----:R-:W-:Y:S05]  /*2930*/  @!P0 BRA `(.L_x_44) ;  /* 0x0000005400088947 */ /* 0x002fea0003800000 */
.L_x_129:
[----:B------:R-:W-:-:S04]  /*2940*/  UIADD3 UR4, UPT, UPT, UR4, 0x1, URZ ;  /* 0x0000000104047890 */ /* 0x000fc8000fffe0ff */
[----:B------:R-:W-:-:S04]  /*2950*/  UISETP.NE.AND UP0, UPT, UR4, 0x4, UPT ;  /* 0x000000040400788c */ /* 0x000fc8000bf05270 */
[----:B------:R-:W-:Y:S02]  /*2960*/  USEL UR6, URZ, 0x1, UP0 ;  /* 0x00000001ff067887 */ /* 0x000fe40008000000 */
[----:B------:R-:W-:-:S04]  /*2970*/  USEL UR4, UR4, URZ, UP0 ;  /* 0x000000ff04047287 */ /* 0x000fc80008000000 */
[----:B------:R-:W-:Y:S01]  /*2980*/  ULEA UR5, UR4, UR13, 0x3 ;  /* 0x0000000d04057291 */ /* 0x000fe2000f8e18ff */
[----:B------:R-:W-:-:S04]  /*2990*/  LOP3.LUT R2, R2, UR6, RZ, 0x3c, !PT ;  /* 0x0000000602027c12 */ /* 0x000fc8000f8e3cff */
[----:B-1----:R-:W-:-:S04]  /*29a0*/  SHF.L.U32 R3, R2, 0x1f, RZ ;  /* 0x0000001f02037819 */ /* 0x002fc800000006ff */
[----:B------:R-:W1:Y:S02]  /*29b0*/  SYNCS.PHASECHK.TRANS64.TRYWAIT P0, [UR5], R3 ;  /* 0x00000003ff0075a7 */ /* 0x000e640008001105 */
[----:B-1----:R-:W-:Y:S05]  /*29c0*/  @!P0 BRA `(.L_x_45) ;  /* 0x0000005000fc8947 */ /* 0x002fea0003800000 */
.L_x_131:
[----:B------:R-:W-:-:S04]  /*29d0*/  UIADD3 UR4, UPT, UPT, UR4, 0x1, URZ ;  /* 0x0000000104047890 */ /* 0x000fc8000fffe0ff */
[----:B------:R-:W-:-:S04]  /*29e0*/  UISETP.NE.AND UP0, UPT, UR4, 0x4, UPT ;  /* 0x000000040400788c */ /* 0x000fc8000bf05270 */
[----:B------:R-:W-:Y:S02]  /*29f0*/  USEL UR5, URZ, 0x1, UP0 ;  /* 0x00000001ff057887 */ /* 0x000fe40008000000 */
[----:B------:R-:W-:-:S04]  /*2a00*/  USEL UR4, UR4, URZ, UP0 ;  /* 0x000000ff04047287 */ /* 0x000fc80008000000 */
[----:B------:R-:W-:Y:S01]  /*2a10*/  ULEA UR4, UR4, UR13, 0x3 ;  /* 0x0000000d04047291 */ /* 0x000fe2000f8e18ff */
[----:B------:R-:W-:-:S04]  /*2a20*/  LOP3.LUT R2, R2, UR5, RZ, 0x3c, !PT ;  /* 0x0000000502027c12 */ /* 0x000fc8000f8e3cff */
[----:B------:R-:W-:Y:S01]  /*2a30*/  SHF.L.U32 R2, R2, 0x1f, RZ ;  /* 0x0000001f02027819 */ /* 0x000fe200000006ff */
[----:B-1----:R-:W-:-:S07]  /*2a40*/  IMAD.U32 R0, RZ, RZ, UR4 ;  /* 0x00000004ff007e24 */ /* 0x002fce000f8e00ff */
.L_x_46:
[----:B-1----:R1:W2:Y:S02]  /*2a50*/  SYNCS.PHASECHK.TRANS64.TRYWAIT P0, [R0+URZ], R2 ;  /* 0x00000002000075a7 */ /* 0x0022a400080011ff */
[----:B--2---:R-:W-:Y:S05]  /*2a60*/  @!P0 NANOSLEEP.SYNCS 0x989680 ;  /* 0x009896800000895d */ /* 0x004fea0003900000 */
[----:B------:R-:W2:Y:S02]  /*2a70*/  @!P0 SYNCS.PHASECHK.TRANS64 P0, [R0+URZ], R2 ;  /* 0x00000002000085a7 */ /* 0x000ea400080010ff */
[----:B--2---:R-:W-:Y:S05]  /*2a80*/  @P0 EXIT ;  /* 0x000000000000094d */ /* 0x004fea0003800000 */
[----:B------:R-:W-:Y:S05]  /*2a90*/  BRA `(.L_x_46) ;  /* 0xfffffffc00ec7947 */ /* 0x000fea000383ffff */
.L_x_22:
[----:B------:R-:W-:-:S04]  /*2aa0*/  UISETP.NE.AND UP0, UPT, UR54, URZ, UPT ;  /* 0x000000ff3600728c */ /* 0x000fc8000bf05270 */
[----:B------:R-:W-:-:S09]  /*2ab0*/  UISETP.NE.OR UP0, UPT, UR18, 0x1, UP0 ;  /* 0x000000011200788c */ /* 0x000fd20008705670 */
[----:B------:R-:W-:Y:S05]  /*2ac0*/  BRA.U UP0, `(.L_x_47) ;  /* 0x0000000500487547 */ /* 0x000fea000b800000 */
[----:B------:R-:W-:Y:S01]  /*2ad0*/  ISETP.GE.U32.AND P2, PT, R0, 0x2, PT ;  /* 0x000000020000780c */ /* 0x000fe20003f46070 */
[----:B------:R-:W-:Y:S01]  /*2ae0*/  IMAD.MOV.U32 R12, RZ, RZ, 0x1 ;  /* 0x00000001ff0c7424 */ /* 0x000fe200078e00ff */
[----:B------:R-:W-:Y:S02]  /*2af0*/  CS2R R10, SRZ ;  /* 0x00000000000a7805 */ /* 0x000fe4000001ff00 */
[----:B------:R-:W-:Y:S01]  /*2b00*/  CS2R R8, SRZ ;  /* 0x0000000000087805 */ /* 0x000fe2000001ff00 */
[----:B------:R-:W-:Y:S01]  /*2b10*/  UMOV UR6, 0x400 ;  /* 0x0000040000067882 */ /* 0x000fe20000000000 */
[----:B------:R-:W-:Y:S01]  /*2b20*/  UMOV UR5, URZ ;  /* 0x000000ff00057c82 */ /* 0x000fe20008000000 */
[----:B------:R-:W-:-:S12]  /*2b30*/  ULEA UR6, UR54, UR6, 0x18 ;  /* 0x0000000636067291 */ /* 0x000fd8000f8ec0ff */
.L_x_51:
[----:B------:R-:W-:Y:S02]  /*2b40*/  LEA R2, R8, UR6, 0x3 ;  /* 0x0000000608027c11 */ /* 0x000fe4000f8e18ff */
[----:B------:R-:W-:-:S03]  /*2b50*/  SHF.L.U32 R4, R9, 0x1f, RZ ;  /* 0x0000001f09047819 */ /* 0x000fc600000006ff */
[----:B------:R-:W-:Y:S01]  /*2b60*/  VIADD R5, R2, 0xf0 ;  /* 0x000000f002057836 */ /* 0x000fe20000000000 */
[----:B------:R-:W2:Y:S02]  /*2b70*/  SYNCS.PHASECHK.TRANS64.TRYWAIT P0, [R2+URZ+0xe0], R4 ;  /* 0x0000e004020075a7 */ /* 0x000ea400080011ff */
[----:B--2---:R-:W-:Y:S05]  /*2b80*/  @!P0 BRA `(.L_x_48) ;  /* 0x0000005000a48947 */ /* 0x004fea0003800000 */
.L_x_132:
[----:B------:R-:W-:Y:S01]  /*2b90*/  ULEA UR4, UR5, UR6, 0x3 ;  /* 0x0000000605047291 */ /* 0x000fe2000f8e18ff */
[----:B--2---:R-:W-:Y:S01]  /*2ba0*/  PRMT R2, RZ, 0x654, R5 ;  /* 0x00000654ff027816 */ /* 0x004fe20000000005 */
[----:B------:R-:W-:Y:S01]  /*2bb0*/  @!P2 IMAD.MOV.U32 R4, RZ, RZ, 0x10 ;  /* 0x00000010ff04a424 */ /* 0x000fe200078e00ff */
[----:B------:R-:W-:Y:S01]  /*2bc0*/  SHF.L.U32 R5, R12, 0x1f, RZ ;  /* 0x0000001f0c057819 */ /* 0x000fe200000006ff */
[----:B------:R-:W-:Y:S01]  /*2bd0*/  UIADD3 UR7, UPT, UPT, UR4, 0x80, URZ ;  /* 0x0000008004077890 */ /* 0x000fe2000fffe0ff */
[----:B------:R2:W-:Y:S05]  /*2be0*/  SYNCS.ARRIVE.TRANS64.RED.A1T0 RZ, [R2+URZ], RZ ;  /* 0x000000ff02ff79a7 */ /* 0x0005ea00081004ff */
[----:B------:R-:W-:Y:S01]  /*2bf0*/  IMAD.U32 R6, RZ, RZ, UR7 ;  /* 0x00000007ff067e24 */ /* 0x000fe2000f8e00ff */
[----:B------:R-:W3:Y:S04]  /*2c00*/  SYNCS.PHASECHK.TRANS64.TRYWAIT P0, [UR4+0x90], R5 ;  /* 0x00009005ff0075a7 */ /* 0x000ee80008001104 */
[----:B------:R-:W-:Y:S01]  /*2c10*/  PRMT R6, R0, 0x654, R6 ;  /* 0x0000065400067816 */ /* 0x000fe20000000006 */
[----:B--23--:R-:W-:Y:S06]  /*2c20*/  @!P0 BRA `(.L_x_49) ;  /* 0x0000005000908947 */ /* 0x00cfec0003800000 */
.L_x_134:
[----:B------:R-:W-:Y:S01]  /*2c30*/  ULEA UR8, UR5, UR6, 0x4 ;  /* 0x0000000605087291 */ /* 0x000fe2000f8e20ff */
[----:B------:R-:W-:Y:S01]  /*2c40*/  SEL R3, R6, R3, !P2 ;  /* 0x0000000306037207 */ /* 0x000fe20005000000 */
[----:B------:R-:W-:Y:S01]  /*2c50*/  UIADD3 UR9, UPT, UPT, UR4, 0x80, URZ ;  /* 0x0000008004097890 */ /* 0x000fe2000fffe0ff */
[----:B--2---:R-:W-:Y:S01]  /*2c60*/  LEA R2, R11, UR6, 0x3 ;  /* 0x000000060b027c11 */ /* 0x004fe2000f8e18ff */
[----:B------:R-:W-:Y:S01]  /*2c70*/  UIADD3 UR8, UPT, UPT, UR8, 0x110, URZ ;  /* 0x0000011008087890 */ /* 0x000fe2000fffe0ff */
[----:B------:R2:W-:Y:S01]  /*2c80*/  @!P2 SYNCS.ARRIVE.TRANS64.RED RZ, [R3+URZ], R4 ;  /* 0x0000000403ffa9a7 */ /* 0x0005e200080004ff */
[----:B------:R-:W-:Y:S01]  /*2c90*/  UIADD3 UR4, UPT, UPT, UR5, 0x1, URZ ;  /* 0x0000000105047890 */ /* 0x000fe2000fffe0ff */
[----:B------:R-:W-:-:S03]  /*2ca0*/  VIADD R8, R8, 0x1 ;  /* 0x0000000108087836 */ /* 0x000fc60000000000 */
[----:B------:R-:W-:Y:S02]  /*2cb0*/  UISETP.NE.AND UP0, UPT, UR4, 0x2, UPT ;  /* 0x000000020400788c */ /* 0x000fe4000bf05270 */
[----:B------:R-:W-:Y:S01]  /*2cc0*/  ISETP.NE.AND P0, PT, R8, 0x2, PT ;  /* 0x000000020800780c */ /* 0x000fe20003f05270 */
[----:B------:R-:W-:Y:S06]  /*2cd0*/  UGETNEXTWORKID.BROADCAST [UR8], [UR9] ;  /* 0x00000000080073ca */ /* 0x000fec0008000100 */
[----:B------:R-:W-:Y:S02]  /*2ce0*/  USEL UR7, URZ, 0x1, UP0 ;  /* 0x00000001ff077887 */ /* 0x000fe40008000000 */
[----:B------:R-:W-:-:S04]  /*2cf0*/  USEL UR5, UR4, URZ, UP0 ;  /* 0x000000ff04057287 */ /* 0x000fc80008000000 */
[----:B------:R-:W-:Y:S02]  /*2d00*/  LOP3.LUT R12, R12, UR7, RZ, 0x3c, !PT ;  /* 0x000000070c0c7c12 */ /* 0x000fe4000f8e3cff */
[----:B--2---:R-:W-:-:S04]  /*2d10*/  SHF.L.U32 R4, R10, 0x1f, RZ ;  /* 0x0000001f0a047819 */ /* 0x004fc800000006ff */
[----:B------:R-:W2:Y:S02]  /*2d20*/  SYNCS.PHASECHK.TRANS64.TRYWAIT P1, [R2+URZ+0x80], R4 ;  /* 0x00008004020075a7 */ /* 0x000ea400080211ff */
[----:B--2---:R-:W-:Y:S05]  /*2d30*/  @!P1 BRA `(.L_x_50) ;  /* 0x0000005000649947 */ /* 0x004fea0003800000 */
.L_x_135:
[C---:B--2---:R-:W-:Y:S01]  /*2d40*/  LEA R4, R11.reuse, UR6, 0x4 ;  /* 0x000000060b047c11 */ /* 0x044fe2000f8e20ff */
[----:B------:R-:W-:Y:S01]  /*2d50*/  VIADD R2, R2, 0x90 ;  /* 0x0000009002027836 */ /* 0x000fe20000000000 */
[----:B------:R-:W-:Y:S01]  /*2d60*/  SEL R8, R8, RZ, P0 ;  /* 0x000000ff08087207 */ /* 0x000fe20000000000 */
[----:B------:R-:W-:-:S03]  /*2d70*/  VIADD R11, R11, 0x1 ;  /* 0x000000010b0b7836 */ /* 0x000fc60000000000 */
[----:B------:R-:W2:Y:S01]  /*2d80*/  LDS.128 R4, [R4+0x110] ;  /* 0x0001100004047984 */ /* 0x000ea20000000c00 */
[----:B------:R-:W-:Y:S02]  /*2d90*/  PRMT R2, RZ, 0x654, R2 ;  /* 0x00000654ff027816 */ /* 0x000fe40000000002 */
[C---:B------:R-:W-:Y:S01]  /*2da0*/  ISETP.NE.AND P1, PT, R11.reuse, 0x2, PT ;  /* 0x000000020b00780c */ /* 0x040fe20003f25270 */
[----:B------:R-:W-:Y:S01]  /*2db0*/  @!PT LDS RZ, [RZ] ;  /* 0x00000000fffff984 */ /* 0x000fe20000000800 */
[----:B------:R-:W-:Y:S01]  /*2dc0*/  @!PT LDS RZ, [RZ] ;  /* 0x00000000fffff984 */ /* 0x000fe20000000800 */
[----:B------:R-:W-:Y:S01]  /*2dd0*/  @!PT LDS RZ, [RZ] ;  /* 0x00000000fffff984 */ /* 0x000fe20000000800 */
[----:B------:R-:W-:Y:S01]  /*2de0*/  @!PT LDS RZ, [RZ] ;  /* 0x00000000fffff984 */ /* 0x000fe20000000800 */
[----:B------:R3:W-:Y:S06]  /*2df0*/  MEMBAR.ALL.CTA ;  /* 0x0000000000007992 */ /* 0x0007ec0000008000 */
[----:B---3--:R-:W3:Y:S01]  /*2e00*/  FENCE.VIEW.ASYNC.S ;  /* 0x00000000000073c6 */ /* 0x008ee20000000000 */
[----:B------:R-:W-:Y:S01]  /*2e10*/  SEL R11, R11, RZ, P1 ;  /* 0x000000ff0b0b7207 */ /* 0x000fe20000800000 */
[----:B---3--:R3:W-:Y:S01]  /*2e20*/  SYNCS.ARRIVE.TRANS64.RED.A1T0 RZ, [R2+URZ], RZ ;  /* 0x000000ff02ff79a7 */ /* 0x0087e200081004ff */
[----:B--2---:R-:W-:-:S02]  /*2e30*/  LOP3.LUT P3, RZ, R6, 0x1, RZ, 0xc0, !PT ;  /* 0x0000000106ff7812 */ /* 0x004fc4000786c0ff */
[----:B------:R-:W-:-:S04]  /*2e40*/  SEL R4, RZ, 0x1, P1 ;  /* 0x00000001ff047807 */ /* 0x000fc80000800000 */
[----:B------:R-:W-:Y:S02]  /*2e50*/  LOP3.LUT R10, R10, R4, RZ, 0x3c, !PT ;  /* 0x000000040a0a7212 */ /* 0x000fe400078e3cff */
[----:B---3--:R-:W-:-:S04]  /*2e60*/  SEL R2, RZ, 0x1, P0 ;  /* 0x00000001ff027807 */ /* 0x008fc80000000000 */
[----:B------:R-:W-:Y:S01]  /*2e70*/  LOP3.LUT R9, R9, R2, RZ, 0x3c, !PT ;  /* 0x0000000209097212 */ /* 0x000fe200078e3cff */
[----:B------:R-:W-:Y:S06]  /*2e80*/  @P3 BRA `(.L_x_51) ;  /* 0xfffffffc002c3947 */ /* 0x000fec000383ffff */
[----:B------:R-:W-:Y:S01]  /*2e90*/  ULEA UR4, UR5, UR6, 0x3 ;  /* 0x0000000605047291 */ /* 0x000fe2000f8e18ff */
[----:B------:R-:W-:-:S08]  /*2ea0*/  SHF.L.U32 R2, R12, 0x1f, RZ ;  /* 0x0000001f0c027819 */ /* 0x000fd000000006ff */
[----:B------:R-:W2:Y:S02]  /*2eb0*/  SYNCS.PHASECHK.TRANS64 P0, [UR4+0x90], R2 ;  /* 0x00009002ff0075a7 */ /* 0x000ea40008001004 */
[----:B--2---:R-:W-:Y:S05]  /*2ec0*/  @P0 BRA `(.L_x_52) ;  /* 0x0000000000080947 */ /* 0x004fea0003800000 */
[----:B------:R-:W2:Y:S02]  /*2ed0*/  SYNCS.PHASECHK.TRANS64.TRYWAIT P0, [UR4+0x90], R2 ;  /* 0x00009002ff0075a7 */ /* 0x000ea40008001104 */
[----:B--2---:R-:W-:Y:S05]  /*2ee0*/  @!P0 BRA `(.L_x_53) ;  /* 0x00000050000c8947 */ /* 0x004fea0003800000 */
.L_x_52:
[----:B------:R-:W-:-:S04]  /*2ef0*/  UIADD3 UR7, UPT, UPT, UR5, 0x1, URZ ;  /* 0x0000000105077890 */ /* 0x000fc8000fffe0ff */
[----:B------:R-:W-:-:S04]  /*2f00*/  UISETP.NE.AND UP0, UPT, UR7, 0x2, UPT ;  /* 0x000000020700788c */ /* 0x000fc8000bf05270 */
[----:B------:R-:W-:Y:S02]  /*2f10*/  USEL UR8, URZ, 0x1, UP0 ;  /* 0x00000001ff087887 */ /* 0x000fe40008000000 */
[----:B------:R-:W-:-:S04]  /*2f20*/  USEL UR7, UR7, URZ, UP0 ;  /* 0x000000ff07077287 */ /* 0x000fc80008000000 */
[----:B------:R-:W-:Y:S01]  /*2f30*/  ULEA UR7, UR7, UR6, 0x3 ;  /* 0x0000000607077291 */ /* 0x000fe2000f8e18ff */
[----:B--2---:R-:W-:-:S04]  /*2f40*/  LOP3.LUT R2, R12, UR8, RZ, 0x3c, !PT ;  /* 0x000000080c027c12 */ /* 0x004fc8000f8e3cff */
[----:B------:R-:W-:-:S04]  /*2f50*/  SHF.L.U32 R0, R2, 0x1f, RZ ;  /* 0x0000001f02007819 */ /* 0x000fc800000006ff */
[----:B------:R-:W2:Y:S02]  /*2f60*/  SYNCS.PHASECHK.TRANS64 P0, [UR7+0x90], R0 ;  /* 0x00009000ff0075a7 */ /* 0x000ea40008001007 */
[----:B-12---:R-:W-:Y:S05]  /*2f70*/  @P0 EXIT ;  /* 0x000000000000094d */ /* 0x006fea0003800000 */
[----:B------:R-:W-:Y:S02]  /*2f80*/  SHF.L.U32 R2, R2, 0x1f, RZ ;  /* 0x0000001f02027819 */ /* 0x000fe400000006ff */
[----:B------:R-:W-:-:S07]  /*2f90*/  MOV R0, UR7 ;  /* 0x0000000700007c02 */ /* 0x000fce0008000f00 */
.L_x_54:
[----:B-1----:R1:W2:Y:S02]  /*2fa0*/  SYNCS.PHASECHK.TRANS64.TRYWAIT P0, [R0+URZ+0x90], R2 ;  /* 0x00009002000075a7 */ /* 0x0022a400080011ff */
[----:B--2---:R-:W-:Y:S05]  /*2fb0*/  @!P0 NANOSLEEP.SYNCS 0x989680 ;  /* 0x009896800000895d */ /* 0x004fea0003900000 */
[----:B------:R-:W2:Y:S02]  /*2fc0*/  @!P0 SYNCS.PHASECHK.TRANS64 P0, [R0+URZ+0x90], R2 ;  /* 0x00009002000085a7 */ /* 0x000ea400080010ff */
[----:B--2---:R-:W-:Y:S05]  /*2fd0*/  @P0 EXIT ;  /* 0x000000000000094d */ /* 0x004fea0003800000 */
[----:B------:R-:W-:Y:S05]  /*2fe0*/  BRA `(.L_x_54) ;  /* 0xfffffffc00ec7947 */ /* 0x000fea000383ffff */
.L_x_47:
[----:B------:R-:W-:Y:S05]  /*2ff0*/  BRA.U UP4, `(.L_x_55) ;  /* 0x0000001104447547 */ /* 0x000fea000b800000 */
[----:B------:R-:W-:Y:S01]  /*3000*/  UMOV UR4, 0x40 ;  /* 0x0000004000047882 */ /* 0x000fe20000000000 */
[----:B------:R-:W-:Y:S01]  /*3010*/  NOP ;  /* 0x0000000000007918 */ /* 0x000fe20000000000 */
[----:B------:R-:W-:Y:S01]  /*3020*/  ULEA UR5, UR54, UR4, 0x18 ;  /* 0x0000000436057291 */ /* 0x000fe2000f8ec0ff */
[----:B------:R-:W-:Y:S02]  /*3030*/  UMOV UR6, 0x400 ;  /* 0x0000040000067882 */ /* 0x000fe40000000000 */
[----:B------:R-:W-:-:S06]  /*3040*/  ULEA UR6, UR54, UR6, 0x18 ;  /* 0x0000000636067291 */ /* 0x000fcc000f8ec0ff */
[----:B------:R-:W2:Y:S02]  /*3050*/  LDS.U8 R0, [UR5+0x1c] ;  /* 0x00001c05ff007984 */ /* 0x000ea40008000000 */
[----:B--2---:R-:W-:-:S13]  /*3060*/  ISETP.NE.AND P0, PT, R0, RZ, PT ;  /* 0x000000ff0000720c */ /* 0x004fda0003f05270 */
[----:B------:R-:W-:Y:S05]  /*3070*/  @P0 BRA `(.L_x_56) ;  /* 0x0000000000580947 */ /* 0x000fea0003800000 */
[----:B------:R-:W-:-:S13]  /*3080*/  ELECT P0, URZ, PT ;  /* 0x0000000000ff782f */ /* 0x000fda0003800000 */
[----:B------:R-:W-:Y:S05]  /*3090*/  @!P0 BRA `(.L_x_57) ;  /* 0x0000000000608947 */ /* 0x000fea0003800000 */
[----:B------:R-:W-:Y:S01]  /*30a0*/  UMOV UR4, 0x10 ;  /* 0x0000001000047882 */ /* 0x000fe20000000000 */
[----:B------:R-:W-:Y:S01]  /*30b0*/  HFMA2 R0, -RZ, RZ, 0, 5.9604644775390625e-08 ;  /* 0x00000001ff007431 */ /* 0x000fe200000001ff */
[----:B------:R-:W-:-:S03]  /*30c0*/  MOV R3, 0xffff ;  /* 0x0000ffff00037802 */ /* 0x000fc60000000f00 */
[----:B------:R-:W-:Y:S04]  /*30d0*/  DEPBAR.LE SB2, 0x36 ;  /* 0x0000ad800000791a */ /* 0x000fe80000000000 */
[----:B------:R-:W2:Y:S02]  /*30e0*/  UTCATOMSWS.FIND_AND_SET.ALIGN UP0, UR4, UR4 ;  /* 0x00000004000475e3 */ /* 0x000ea40008000800 */
[----:B--2---:R-:W-:Y:S01]  /*30f0*/  MOV R4, UR4 ;  /* 0x0000000400047c02 */ /* 0x004fe20008000f00 */
[----:B------:R-:W-:Y:S06]  /*3100*/  BRA.U UP0, `(.L_x_58) ;  /* 0x0000000100187547 */ /* 0x000fec000b800000 */
.L_x_59:
[----:B------:R-:W-:Y:S05]  /*3110*/  NANOSLEEP 0x64 ;  /* 0x000000640000795d */ /* 0x000fea0003800000 */
[----:B------:R-:W-:-:S05]  /*3120*/  UMOV UR4, 0x10 ;  /* 0x0000001000047882 */ /* 0x000fca0000000000 */
[----:B------:R-:W-:Y:S04]  /*3130*/  DEPBAR.LE SB2, 0x36 ;  /* 0x0000ad800000791a */ /* 0x000fe80000000000 */
[----:B------:R-:W2:Y:S02]  /*3140*/  UTCATOMSWS.FIND_AND_SET.ALIGN UP0, UR4, UR4 ;  /* 0x00000004000475e3 */ /* 0x000ea40008000800 */
[----:B--2---:R-:W-:Y:S01]  /*3150*/  MOV R4, UR4 ;  /* 0x0000000400047c02 */ /* 0x004fe20008000f00 */
[----:B------:R-:W-:Y:S05]  /*3160*/  BRA.U !UP0, `(.L_x_59) ;  /* 0xfffffffd08e87547 */ /* 0x000fea000b83ffff */
.L_x_58:
[-C--:B------:R-:W-:Y:S02]  /*3170*/  SHF.L.U32 R3, R3, R4.reuse, RZ ;  /* 0x0000000403037219 */ /* 0x080fe400000006ff */
[----:B------:R-:W-:Y:S01]  /*3180*/  SHF.L.U32 R0, R0, R4, RZ ;  /* 0x0000000400007219 */ /* 0x000fe200000006ff */
[----:B------:R-:W-:Y:S02]  /*3190*/  IMAD.SHL.U32 R4, R4, 0x20, RZ ;  /* 0x0000002004047824 */ /* 0x000fe400078e00ff */
[----:B------:R2:W-:Y:S04]  /*31a0*/  ATOMS.OR RZ, [UR5+0x14], R3 ;  /* 0x00001403ffff798c */ /* 0x0005e8000b000005 */
[----:B------:R2:W-:Y:S04]  /*31b0*/  ATOMS.OR RZ, [UR5+0x18], R0 ;  /* 0x00001800ffff798c */ /* 0x0005e8000b000005 */
[----:B------:R2:W-:Y:S01]  /*31c0*/  STS [UR6+0x130], R4 ;  /* 0x00013004ff007988 */ /* 0x0005e20008000806 */
[----:B------:R-:W-:Y:S05]  /*31d0*/  BRA `(.L_x_57) ;  /* 0x0000000000107947 */ /* 0x000fea0003800000 */
.L_x_56:
[----:B------:R-:W-:Y:S02]  /*31e0*/  MOV R0, 0xffffffff ;  /* 0xffffffff00007802 */ /* 0x000fe40000000f00 */
[----:B------:R-:W-:-:S03]  /*31f0*/  MOV R4, 0x3220 ;  /* 0x0000322000047802 */ /* 0x000fc60000000f00 */
[----:B------:R2:W-:Y:S04]  /*3200*/  STS [UR6+0x130], R0 ;  /* 0x00013000ff007988 */ /* 0x0005e80008000806 */
[----:B-12--5:R-:W-:Y:S05]  /*3210*/  CALL.REL.NOINC `($__internal_1_$__cuda_sm10x_tcgen05_guardrail_trap_phase_invalid_during_alloc) ;  /* 0x0000005000e47944 */ /* 0x026fea0003c00000 */
.L_x_57:
[----:B------:R-:W-:Y:S05]  /*3220*/  WARPSYNC.ALL ;  /* 0x0000000000007948 */ /* 0x000fea0003800000 */
[----:B------:R-:W3:Y:S01]  /*3230*/  S2UR UR4, SR_CgaCtaId ;  /* 0x00000000000479c3 */ /* 0x000ee20000008800 */
[----:B------:R-:W-:Y:S01]  /*3240*/  UMOV UR41, 0x400 ;  /* 0x0000040000297882 */ /* 0x000fe20000000000 */
[----:B------:R-:W-:-:S06]  /*3250*/  NOP ;  /* 0x0000000000007918 */ /* 0x000fcc0000000000 */
[----:B------:R-:W-:Y:S06]  /*3260*/  BAR.ARV 0x6, 0xa0 ;  /* 0x0182800000007b1d */ /* 0x000fec0000002000 */
[----:B------:R-:W4:Y:S01]  /*3270*/  LDCU UR6, c[0x0][0x38c] ;  /* 0x00007180ff0677ac */ /* 0x000f220008000800 */
[----:B------:R-:W-:Y:S01]  /*3280*/  LOP3.LUT R2, R2, 0xffff, RZ, 0xc0, !PT ;  /* 0x0000ffff02027812 */ /* 0x000fe200078ec0ff */
[----:B------:R-:W-:Y:S01]  /*3290*/  IMAD.MOV.U32 R11, RZ, RZ, 0x1 ;  /* 0x00000001ff0b7424 */ /* 0x000fe200078e00ff */
[----:B------:R-:W-:Y:S01]  /*32a0*/  CS2R R8, SRZ ;  /* 0x0000000000087805 */ /* 0x000fe2000001ff00 */
[----:B------:R-:W1:Y:S01]  /*32b0*/  LDCU UR7, c[0x0][0x38c] ;  /* 0x00007180ff0777ac */ /* 0x000e620008000800 */
[----:B------:R-:W-:Y:S01]  /*32c0*/  R2UR UR42, R2 ;  /* 0x00000000022a72ca */ /* 0x000fe200000e0000 */
[----:B------:R-:W-:Y:S01]  /*32d0*/  IMAD.MOV.U32 R10, RZ, RZ, RZ ;  /* 0x000000ffff0a7224 */ /* 0x000fe200078e00ff */
[----:B------:R-:W-:Y:S01]  /*32e0*/  UMOV UR45, URZ ;  /* 0x000000ff002d7c82 */ /* 0x000fe20008000000 */
[----:B------:R-:W-:Y:S01]  /*32f0*/  UMOV UR39, URZ ;  /* 0x000000ff00277c82 */ /* 0x000fe20008000000 */
[----:B---3--:R-:W-:Y:S01]  /*3300*/  ULEA UR41, UR4, UR41, 0x18 ;  /* 0x0000002904297291 */ /* 0x008fe2000f8ec0ff */
[----:B------:R-:W-:Y:S01]  /*3310*/  UMOV UR62, 0x0 ;  /* 0x00000000003e7882 */ /* 0x000fe20000000000 */
[----:B------:R-:W-:-:S02]  /*3320*/  UMOV UR63, 0x4100910 ;  /* 0x04100910003f7882 */ /* 0x000fc40000000000 */
[----:B------:R-:W-:Y:S02]  /*3330*/  UIADD3 UR5, UPT, UPT, UR41, 0x6800, URZ ;  /* 0x0000680029057890 */ /* 0x000fe4000fffe0ff */
[----:B------:R-:W-:Y:S02]  /*3340*/  UIADD3 UR4, UPT, UPT, UR41, 0x16800, URZ ;  /* 0x0001680029047890 */ /* 0x000fe4000fffe0ff */
[----:B----4-:R-:W-:Y:S01]  /*3350*/  UIADD3 UR6, UPT, UPT, UR6, 0x3f, URZ ;  /* 0x0000003f06067890 */ /* 0x010fe2000fffe0ff */
[----:B--2---:R-:W2:Y:S01]  /*3360*/  LDS R0, [UR41+0x130] ;  /* 0x00013029ff007984 */ /* 0x004ea20008000800 */
[----:B------:R-:W-:Y:S02]  /*3370*/  USHF.R.U32.HI UR5, URZ, 0x4, UR5 ;  /* 0x00000004ff057899 */ /* 0x000fe40008011605 */
[----:B------:R-:W-:Y:S02]  /*3380*/  USHF.R.S32.HI UR47, URZ, 0x1f, UR6 ;  /* 0x0000001fff2f7899 */ /* 0x000fe40008011406 */
[----:B------:R-:W-:-:S02]  /*3390*/  USHF.R.U32.HI UR4, URZ, 0x4, UR4 ;  /* 0x00000004ff047899 */ /* 0x000fc40008011604 */
[----:B------:R-:W-:Y:S02]  /*33a0*/  ULEA.HI UR47, UR47, UR6, URZ, 0x6 ;  /* 0x000000062f2f7291 */ /* 0x000fe4000f8f30ff */
[----:B------:R-:W-:Y:S02]  /*33b0*/  ULOP3.LUT UR5, UR5, 0x3fff, URZ, 0xc0, !UPT ;  /* 0x00003fff05057892 */ /* 0x000fe4000f8ec0ff */
[----:B------:R-:W-:Y:S02]  /*33c0*/  USHF.R.S32.HI UR47, URZ, 0x6, UR47 ;  /* 0x00000006ff2f7899 */ /* 0x000fe4000801142f */
[----:B------:R-:W-:Y:S02]  /*33d0*/  ULOP3.LUT UR4, UR4, 0x3fff, URZ, 0xc0, !UPT ;  /* 0x00003fff04047892 */ /* 0x000fe4000f8ec0ff */
[----:B------:R-:W-:Y:S01]  /*33e0*/  UISETP.LT.AND UP0, UPT, UR47, 0x1, UPT ;  /* 0x000000012f00788c */ /* 0x000fe2000bf01270 */
[----:B------:R-:W-:Y:S01]  /*33f0*/  UMOV UR60, 0x0 ;  /* 0x00000000003c7882 */ /* 0x000fe20000000000 */
[----:B------:R-:W-:-:S02]  /*3400*/  UMOV UR61, 0x4100910 ;  /* 0x04100910003d7882 */ /* 0x000fc40000000000 */
[----:B------:R-:W-:Y:S01]  /*3410*/  USEL UR64, UR47, 0x1, !UP0 ;  /* 0x000000012f407887 */ /* 0x000fe2000c000000 */
[----:B------:R-:W-:Y:S01]  /*3420*/  UMOV UR58, 0x0 ;  /* 0x00000000003a7882 */ /* 0x000fe20000000000 */
[----:B------:R-:W-:Y:S01]  /*3430*/  UMOV UR59, 0x4100910 ;  /* 0x04100910003b7882 */ /* 0x000fe20000000000 */
[----:B------:R-:W-:Y:S01]  /*3440*/  UMOV UR56, 0x0 ;  /* 0x0000000000387882 */ /* 0x000fe20000000000 */
[----:B------:R-:W-:Y:S01]  /*3450*/  UMOV UR57, 0x4100910 ;  /* 0x0410091000397882 */ /* 0x000fe20000000000 */
[----:B------:R-:W-:Y:S01]  /*3460*/  UMOV UR54, 0x0 ;  /* 0x0000000000367882 */ /* 0x000fe20000000000 */
[----:B------:R-:W-:Y:S01]  /*3470*/  UMOV UR55, 0x4100910 ;  /* 0x0410091000377882 */ /* 0x000fe20000000000 */
[----:B------:R-:W-:Y:S01]  /*3480*/  UMOV UR52, 0x0 ;  /* 0x0000000000347882 */ /* 0x000fe20000000000 */
[----:B------:R-:W-:Y:S01]  /*3490*/  UMOV UR53, 0x4100910 ;  /* 0x0410091000357882 */ /* 0x000fe20000000000 */
[----:B------:R-:W-:Y:S02]  /*34a0*/  ULOP3.LUT UR43, UR5, 0x10000, URZ, 0xfc, !UPT ;  /* 0x00010000052b7892 */ /* 0x000fe4000f8efcff */
[----:B------:R-:W-:-:S02]  /*34b0*/  ULOP3.LUT UR44, UR4, 0x10000, URZ, 0xfc, !UPT ;  /* 0x00010000042c7892 */ /* 0x000fc4000f8efcff */
[----:B------:R-:W-:Y:S02]  /*34c0*/  UIADD3 UR64, UPT, UPT, -UR64, URZ, URZ ;  /* 0x000000ff40407290 */ /* 0x000fe4000fffe1ff */
[----:B-1----:R-:W-:Y:S01]  /*34d0*/  UISETP.GE.AND UP4, UPT, UR7, 0x1, UPT ;  /* 0x000000010700788c */ /* 0x002fe2000bf86270 */
[----:B------:R-:W-:Y:S01]  /*34e0*/  UMOV UR50, 0x0 ;  /* 0x0000000000327882 */ /* 0x000fe20000000000 */
[----:B------:R-:W-:Y:S01]  /*34f0*/  UMOV UR51, 0x4100910 ;  /* 0x0410091000337882 */ /* 0x000fe20000000000 */
[----:B------:R-:W-:Y:S01]  /*3500*/  UMOV UR48, 0x0 ;  /* 0x0000000000307882 */ /* 0x000fe20000000000 */
[----:B--2---:R-:W-:Y:S01]  /*3510*/  R2UR UR65, R0 ;  /* 0x00000000004172ca */ /* 0x004fe200000e0000 */
[----:B------:R-:W-:-:S14]  /*3520*/  UMOV UR49, 0x4100910 ;  /* 0x0410091000317882 */ /* 0x000fdc0000000000 */
.L_x_66:
[----:B------:R-:W-:Y:S02]  /*3530*/  LEA R0, R10, UR41, 0x3 ;  /* 0x000000290a007c11 */ /* 0x000fe4000f8e18ff */
[----:B------:R-:W-:Y:S02]  /*3540*/  SHF.L.U32 R2, R9, 0x1f, RZ ;  /* 0x0000001f09027819 */ /* 0x000fe400000006ff */
[----:B------:R-:W-:Y:S01]  /*3550*/  PLOP3.LUT P0, PT, PT, PT, UP4, 0x80, 0x8 ;  /* 0x000000000008781c */ /* 0x000fe20003f0f048 */
[----:B------:R-:W-:Y:S01]  /*3560*/  VIADD R3, R0, 0x90 ;  /* 0x0000009000037836 */ /* 0x000fe20000000000 */
[----:B-1----:R-:W1:Y:S02]  /*3570*/  SYNCS.PHASECHK.TRANS64.TRYWAIT P1, [R0+URZ+0x80], R2 ;  /* 0x00008002000075a7 */ /* 0x002e6400080211ff */
[----:B-1-3--:R-:W-:Y:S09]  /*3580*/  @!P1 BRA `(.L_x_60) ;  /* 0x00000048007c9947 */ /* 0x00aff20003800000 */
.L_x_137:
[----:B------:R-:W-:Y:S01]  /*3590*/  LEA R4, R10, UR41, 0x4 ;  /* 0x000000290a047c11 */ /* 0x000fe2000f8e20ff */
[----:B------:R-:W-:Y:S01]  /*35a0*/  @UP4 ULEA UR4, UR39, UR41, 0x3 ;  /* 0x0000002927044291 */ /* 0x000fe2000f8e18ff */
[----:B------:R-:W-:Y:S01]  /*35b0*/  PLOP3.LUT P2, PT, PT, PT, PT, 0x80, 0x8 ;  /* 0x000000000008781c */ /* 0x000fe20003f4f070 */
[----:B------:R-:W-:Y:S01]  /*35c0*/  ULEA UR46, UR45, UR41, 0x3 ;  /* 0x000000292d2e7291 */ /* 0x000fe2000f8e18ff */
[----:B------:R-:W-:Y:S02]  /*35d0*/  PRMT R3, RZ, 0x654, R3 ;  /* 0x00000654ff037816 */ /* 0x000fe40000000003 */
[----:B------:R-:W2:Y:S01]  /*35e0*/  LDS.128 R4, [R4+0x110] ;  /* 0x0001100004047984 */ /* 0x000ea20000000c00 */
[----:B-1----:R-:W-:Y:S02]  /*35f0*/  @P0 SHF.L.U32 R2, R8, 0x1f, RZ ;  /* 0x0000001f08020819 */ /* 0x002fe400000006ff */
[----:B------:R-:W-:Y:S01]  /*3600*/  SHF.L.U32 R0, R11, 0x1f, RZ ;  /* 0x0000001f0b007819 */ /* 0x000fe200000006ff */
[----:B------:R-:W-:Y:S01]  /*3610*/  @!PT LDS RZ, [RZ] ;  /* 0x00000000fffff984 */ /* 0x000fe20000000800 */
[----:B------:R-:W-:Y:S01]  /*3620*/  @!PT LDS RZ, [RZ] ;  /* 0x00000000fffff984 */ /* 0x000fe20000000800 */
[----:B------:R-:W-:Y:S01]  /*3630*/  @!PT LDS RZ, [RZ] ;  /* 0x00000000fffff984 */ /* 0x000fe20000000800 */
[----:B------:R-:W-:Y:S01]  /*3640*/  @!PT LDS RZ, [RZ] ;  /* 0x00000000fffff984 */ /* 0x000fe20000000800 */
[----:B------:R1:W-:Y:S06]  /*3650*/  MEMBAR.ALL.CTA ;  /* 0x0000000000007992 */ /* 0x0003ec0000008000 */
[----:B-1----:R-:W1:Y:S02]  /*3660*/  FENCE.VIEW.ASYNC.S ;  /* 0x00000000000073c6 */ /* 0x002e640000000000 */
[----:B-1----:R1:W-:Y:S01]  /*3670*/  SYNCS.ARRIVE.TRANS64.RED.A1T0 RZ, [R3+URZ], RZ ;  /* 0x000000ff03ff79a7 */ /* 0x0023e200081004ff */
[----:B------:R1:W3:Y:S01]  /*3680*/  @P0 SYNCS.PHASECHK.TRANS64.TRYWAIT P2, [UR4], R2 ;  /* 0x00000002ff0005a7 */ /* 0x0002e20008041104 */
[----:B------:R-:W-:Y:S01]  /*3690*/  ULEA.HI UR4, UR45, UR45, URZ, 0x1 ;  /* 0x0000002d2d047291 */ /* 0x000fe2000f8f08ff */
[----:B--2---:R-:W-:-:S03]  /*36a0*/  LOP3.LUT P1, RZ, R6, 0x1, RZ, 0xc0, !PT ;  /* 0x0000000106ff7812 */ /* 0x004fc6000782c0ff */
[----:B------:R-:W-:Y:S02]  /*36b0*/  USHF.L.U32 UR5, UR4, 0x5, URZ ;  /* 0x0000000504057899 */ /* 0x000fe400080006ff */
[----:B------:R-:W-:Y:S02]  /*36c0*/  ULOP3.LUT UR36, UR4, 0xffe, URZ, 0xc0, !UPT ;  /* 0x00000ffe04247892 */ /* 0x000fe4000f8ec0ff */
[----:B------:R-:W-:Y:S02]  /*36d0*/  ULOP3.LUT UR4, UR5, 0xffffffc0, URZ, 0xc0, !UPT ;  /* 0xffffffc005047892 */ /* 0x000fe4000f8ec0ff */
[----:B------:R-:W-:Y:S02]  /*36e0*/  UIADD3 UR36, UPT, UPT, -UR36, UR45, URZ ;  /* 0x0000002d24247290 */ /* 0x000fe4000fffe1ff */
[----:B------:R-:W-:Y:S01]  /*36f0*/  UIADD3 UR4, UPT, UPT, UR65, UR4, URZ ;  /* 0x0000000441047290 */ /* 0x000fe2000fffe0ff */
[----:B------:R-:W2:Y:S03]  /*3700*/  SYNCS.PHASECHK.TRANS64.TRYWAIT P0, [UR46+0xc0], R0 ;  /* 0x0000c000ff0075a7 */ /* 0x000ea6000800112e */
[----:B------:R-:W-:Y:S01]  /*3710*/  ULEA UR36, UR36, UR4, 0x14 ;  /* 0x0000000424247291 */ /* 0x000fe2000f8ea0ff */
[----:B-123--:R-:W-:Y:S11]  /*3720*/  @!P0 BRA `(.L_x_61) ;  /* 0x0000004800288947 */ /* 0x00eff60003800000 */
.L_x_139:
[----:B------:R-:W-:Y:S01]  /*3730*/  IADD3 R10, PT, PT, R10, 0x1, RZ ;  /* 0x000000010a0a7810 */ /* 0x000fe20007ffe0ff */
[----:B------:R-:W-:Y:S06]  /*3740*/  BRA.U !UP4, `(.L_x_62) ;  /* 0x000000050c107547 */ /* 0x000fec000b800000 */
[----:B------:R-:W-:Y:S01]  /*3750*/  UPLOP3.LUT UP2, UPT, UPT, UPT, UPT, 0x40, 0x4 ;  /* 0x000000000004789c */ /* 0x000fe20003f4e870 */
[----:B------:R-:W-:Y:S01]  /*3760*/  UMOV UR38, UR64 ;  /* 0x0000004000267c82 */ /* 0x000fe20008000000 */
[----:B------:R-:W-:Y:S01]  /*3770*/  UMOV UR37, UR47 ;  /* 0x0000002f00257c82 */ /* 0x000fe20008000000 */
[----:B------:R-:W-:-:S08]  /*3780*/  UMOV UR5, UR39 ;  /* 0x0000002700057c82 */ /* 0x000fd00008000000 */
.L_x_65:
[----:B------:R-:W-:Y:S02]  /*3790*/  UIADD3 UR38, UPT, UPT, UR38, 0x1, URZ ;  /* 0x0000000126267890 */ /* 0x000fe4000fffe0ff */
[----:B------:R-:W-:Y:S02]  /*37a0*/  ULEA UR7, UR5, UR41, 0x3 ;  /* 0x0000002905077291 */ /* 0x000fe4000f8e18ff */
[----:B------:R-:W-:Y:S01]  /*37b0*/  UISETP.NE.AND UP3, UPT, UR38, URZ, UPT ;  /* 0x000000ff2600728c */ /* 0x000fe2000bf65270 */
[----:B--23--:R-:W-:Y:S10]  /*37c0*/  @P2 BRA `(.L_x_63) ;  /* 0x00000000000c2947 */ /* 0x00cff40003800000 */
[----:B-1----:R-:W-:Y:S04]  /*37d0*/  SHF.L.U32 R2, R8, 0x1f, RZ ;  /* 0x0000001f08027819 */ /* 0x002fe800000006ff */
[----:B------:R-:W1:Y:S02]  /*37e0*/  SYNCS.PHASECHK.TRANS64.TRYWAIT P0, [UR7], R2 ;  /* 0x00000002ff0075a7 */ /* 0x000e640008001107 */
[----:B-1----:R-:W-:Y:S05]  /*37f0*/  @!P0 BRA `(.L_x_64) ;  /* 0x00000048000c8947 */ /* 0x002fea0003800000 */
.L_x_63:
[----:B------:R-:W-:Y:S01]  /*3800*/  UISETP.NE.AND UP0, UPT, UR37, 0x1, UPT ;  /* 0x000000012500788c */ /* 0x000fe2000bf05270 */
[----:B------:R-:W-:Y:S01]  /*3810*/  PLOP3.LUT P2, PT, PT, PT, PT, 0x80, 0x8 ;  /* 0x000000000008781c */ /* 0x000fe20003f4f070 */
[----:B------:R-:W-:Y:S02]  /*3820*/  UIADD3 UR4, UPT, UPT, UR5, 0x1, URZ ;  /* 0x0000000105047890 */ /* 0x000fe4000fffe0ff */
[----:B------:R-:W-:Y:S02]  /*3830*/  UIADD3 UR40, UPT, UPT, UR7, 0x20, URZ ;  /* 0x0000002007287890 */ /* 0x000fe4000fffe0ff */
[----:B------:R-:W-:Y:S01]  /*3840*/  UISETP.NE.AND UP1, UPT, UR4, 0x4, UPT ;  /* 0x000000040400788c */ /* 0x000fe2000bf25270 */
[----:B------:R-:W-:Y:S01]  /*3850*/  PLOP3.LUT P0, PT, PT, PT, UP0, 0x80, 0x8 ;  /* 0x000000000008781c */ /* 0x000fe20003f0f008 */
[----:B------:R-:W-:Y:S02]  /*3860*/  UIADD3 UR37, UPT, UPT, UR37, -0x1, URZ ;  /* 0xffffffff25257890 */ /* 0x000fe4000fffe0ff */
[----:B------:R-:W-:Y:S02]  /*3870*/  USEL UR6, URZ, 0x1, UP1 ;  /* 0x00000001ff067887 */ /* 0x000fe40008800000 */
[----:B------:R-:W-:Y:S01]  /*3880*/  USEL UR39, UR4, URZ, UP1 ;  /* 0x000000ff04277287 */ /* 0x000fe20008800000 */
[----:B------:R-:W-:Y:S01]  /*3890*/  UMOV UR7, 0x40004040 ;  /* 0x4000404000077882 */ /* 0x000fe20000000000 */
[----:B------:R-:W-:Y:S02]  /*38a0*/  UMOV UR35, 0x40004040 ;  /* 0x4000404000237882 */ /* 0x000fe40000000000 */
[----:B------:R-:W-:Y:S01]  /*38b0*/  @UP0 ULEA UR4, UR39, UR41, 0x3 ;  /* 0x0000002927040291 */ /* 0x000fe2000f8e18ff */
[----:B------:R-:W-:Y:S01]  /*38c0*/  LOP3.LUT R8, R8, UR6, RZ, 0x3c, !PT ;  /* 0x0000000608087c12 */ /* 0x000fe2000f8e3cff */
[----:B------:R-:W-:Y:S01]  /*38d0*/  ULEA UR6, UR5, UR44, 0xa ;  /* 0x0000002c05067291 */ /* 0x000fe2000f8e50ff */
[----:B------:R-:W-:Y:S02]  /*38e0*/  UMOV UR33, 0x40004040 ;  /* 0x4000404000217882 */ /* 0x000fe40000000000 */
[----:B-1----:R-:W-:Y:S01]  /*38f0*/  @P0 SHF.L.U32 R0, R8, 0x1f, RZ ;  /* 0x0000001f08000819 */ /* 0x002fe200000006ff */
[----:B------:R-:W-:Y:S02]  /*3900*/  UIADD3 UR34, UPT, UPT, UR6, 0x2, URZ ;  /* 0x0000000206227890 */ /* 0x000fe4000fffe0ff */
[----:B------:R-:W-:Y:S01]  /*3910*/  UIADD3 UR30, UPT, UPT, UR6, 0x4, URZ ;  /* 0x00000004061e7890 */ /* 0x000fe2000fffe0ff */
[----:B------:R2:W3:Y:S01]  /*3920*/  @P0 SYNCS.PHASECHK.TRANS64.TRYWAIT P2, [UR4], R0 ;  /* 0x00000000ff0005a7 */ /* 0x0004e20008041104 */
[----:B------:R-:W-:Y:S02]  /*3930*/  ULEA UR4, UR5, UR43, 0xa ;  /* 0x0000002b05047291 */ /* 0x000fe4000f8e50ff */
[----:B------:R-:W-:Y:S02]  /*3940*/  UIADD3 UR26, UPT, UPT, UR6, 0x6, URZ ;  /* 0x00000006061a7890 */ /* 0x000fe4000fffe0ff */
        /* <DEDUP_REMOVED lines=10> */
[----:B------:R-:W-:Y:S01]  /*39f0*/  UIADD3 UR8, UPT, UPT, UR4, 0x206, URZ ;  /* 0x0000020604087890 */ /* 0x000fe2000fffe0ff */
[----:B------:R-:W-:Y:S01]  /*3a00*/  UMOV UR5, 0x40004040 ;  /* 0x4000404000057882 */ /* 0x000fe20000000000 */
[----:B------:R-:W-:Y:S01]  /*3a10*/  UMOV UR31, 0x40004040 ;  /* 0x40004040001f7882 */ /* 0x000fe20000000000 */
[----:B------:R1:W-:Y:S01]  /*3a20*/  UTCHMMA gdesc[UR4], gdesc[UR6], tmem[UR36], tmem[UR62], idesc[UR63], UP2 ;  /* 0x00ff3e06040075ea */ /* 0x0003e20009000024 */
[----:B------:R-:W-:Y:S01]  /*3a30*/  UPLOP3.LUT UP2, UPT, UPT, UPT, UPT, 0x80, 0x8 ;  /* 0x000000000008789c */ /* 0x000fe20003f4f070 */
[----:B------:R2:W-:Y:S01]  /*3a40*/  UTCHMMA gdesc[UR32], gdesc[UR34], tmem[UR36], tmem[UR60], idesc[UR61], UPT ;  /* 0x00ff3c22200075ea */ /* 0x0005e2000b800024 */
[----:B------:R-:W-:Y:S01]  /*3a50*/  UMOV UR29, 0x40004040 ;  /* 0x40004040001d7882 */ /* 0x000fe20000000000 */
[----:B------:R-:W-:Y:S01]  /*3a60*/  UMOV UR27, 0x40004040 ;  /* 0x40004040001b7882 */ /* 0x000fe20000000000 */
        /* <DEDUP_REMOVED lines=12> */
[----:B------:R-:W-:Y:S01]  /*3b30*/  UMOV UR9, 0x40004040 ;  /* 0x4000404000097882 */ /* 0x000fe20000000000 */
[----:B------:R2:W-:Y:S01]  /*3b40*/  UTCHMMA gdesc[UR12], gdesc[UR14], tmem[UR36], tmem[UR50], idesc[UR51], UPT ;  /* 0x00ff320e0c0075ea */ /* 0x0005e2000b800024 */
[----:B------:R2:W-:Y:S01]  /*3b50*/  UTCHMMA gdesc[UR8], gdesc[UR10], tmem[UR36], tmem[UR48], idesc[UR49], UPT ;  /* 0x00ff300a080075ea */ /* 0x0005e2000b800024 */
[----:B------:R2:W-:Y:S01]  /*3b60*/  UTCBAR.MULTICAST [UR40], URZ, UR42 ;  /* 0x000000ff280073e9 */ /* 0x0005e2000800082a */
[----:B-1----:R-:W-:Y:S01]  /*3b70*/  UMOV UR5, UR39 ;  /* 0x0000002700057c82 */ /* 0x002fe20008000000 */
[----:B------:R-:W-:Y:S05]  /*3b80*/  BRA.U UP3, `(.L_x_65) ;  /* 0xfffffffd03007547 */ /* 0x000fea000b83ffff */
.L_x_62:
[----:B------:R-:W-:Y:S01]  /*3b90*/  UIADD3 UR4, UPT, UPT, UR45, 0x1, URZ ;  /* 0x000000012d047890 */ /* 0x000fe2000fffe0ff */
[C---:B------:R-:W-:Y:S01]  /*3ba0*/  ISETP.NE.AND P0, PT, R10.reuse, 0x2, PT ;  /* 0x000000020a00780c */ /* 0x040fe20003f05270 */
[----:B------:R-:W-:Y:S02]  /*3bb0*/  UIADD3 UR5, UPT, UPT, UR46, 0xa0, URZ ;  /* 0x000000a02e057890 */ /* 0x000fe4000fffe0ff */
[----:B------:R-:W-:Y:S01]  /*3bc0*/  UISETP.NE.AND UP0, UPT, UR4, 0x4, UPT ;  /* 0x000000040400788c */ /* 0x000fe2000bf05270 */
[----:B-12---:R-:W-:Y:S02]  /*3bd0*/  SEL R0, RZ, 0x1, P0 ;  /* 0x00000001ff007807 */ /* 0x006fe40000000000 */
[----:B------:R-:W-:Y:S01]  /*3be0*/  SEL R10, R10, RZ, P0 ;  /* 0x000000ff0a0a7207 */ /* 0x000fe20000000000 */
[----:B------:R-:W-:Y:S01]  /*3bf0*/  USEL UR6, URZ, 0x1, UP0 ;  /* 0x00000001ff067887 */ /* 0x000fe20008000000 */
[----:B------:R-:W-:Y:S01]  /*3c00*/  LOP3.LUT R9, R9, R0, RZ, 0x3c, !PT ;  /* 0x0000000009097212 */ /* 0x000fe200078e3cff */
[----:B------:R-:W-:Y:S01]  /*3c10*/  USEL UR45, UR4, URZ, UP0 ;  /* 0x000000ff042d7287 */ /* 0x000fe20008000000 */
[----:B------:R1:W-:Y:S03]  /*3c20*/  UTCBAR [UR5], URZ ;  /* 0x000000ff050073e9 */ /* 0x0003e600080000ff */
[----:B------:R-:W-:Y:S01]  /*3c30*/  LOP3.LUT R11, R11, UR6, RZ, 0x3c, !PT ;  /* 0x000000060b0b7c12 */ /* 0x000fe2000f8e3cff */
[----:B------:R-:W-:Y:S07]  /*3c40*/  @P1 BRA `(.L_x_66) ;  /* 0xfffffff800381947 */ /* 0x000fee000383ffff */
[----:B------:R-:W2:Y:S01]  /*3c50*/  S2UR UR8, SR_CgaCtaId ;  /* 0x00000000000879c3 */ /* 0x000ea20000008800 */
[----:B------:R-:W-:Y:S01]  /*3c60*/  ELECT P0, URZ, PT ;  /* 0x0000000000ff782f */ /* 0x000fe20003800000 */
[----:B------:R-:W-:Y:S01]  /*3c70*/  IMAD.MOV.U32 R0, RZ, RZ, 0x1 ;  /* 0x00000001ff007424 */ /* 0x000fe200078e00ff */
[----:B------:R-:W-:Y:S01]  /*3c80*/  UIADD3 UR41, UPT, UPT, UR41, 0xc0, URZ ;  /* 0x000000c029297890 */ /* 0x000fe2000fffe0ff */
[----:B------:R-:W-:Y:S01]  /*3c90*/  SHF.L.U32 R2, R11, 0x1f, RZ ;  /* 0x0000001f0b027819 */ /* 0x000fe200000006ff */
[----:B------:R-:W-:-:S03]  /*3ca0*/  UMOV UR4, 0x40 ;  /* 0x0000004000047882 */ /* 0x000fc60000000000 */
[----:B------:R-:W-:Y:S01]  /*3cb0*/  UVIRTCOUNT.DEALLOC.SMPOOL 0x80 ;  /* 0x000000800000784c */ /* 0x000fe20000000000 */
[----:B--2---:R-:W-:Y:S02]  /*3cc0*/  ULEA UR8, UR8, UR4, 0x18 ;  /* 0x0000000408087291 */ /* 0x004fe4000f8ec0ff */
[----:B------:R-:W-:-:S07]  /*3cd0*/  ULEA UR4, UR45, UR41, 0x3 ;  /* 0x000000292d047291 */ /* 0x000fce000f8e18ff */
[----:B------:R2:W-:Y:S02]  /*3ce0*/  @P0 STS.U8 [UR8+0x1c], R0 ;  /* 0x00001c00ff000988 */ /* 0x0005e40008000008 */
[----:B------:R-:W4:Y:S02]  /*3cf0*/  SYNCS.PHASECHK.TRANS64.TRYWAIT P0, [UR4], R2 ;  /* 0x00000002ff0075a7 */ /* 0x000f240008001104 */
[----:B--2-4-:R-:W-:Y:S05]  /*3d00*/  @!P0 BRA `(.L_x_67) ;  /* 0x0000004000e08947 */ /* 0x014fea0003800000 */
.L_x_142:
[----:B------:R-:W-:-:S04]  /*3d10*/  UIADD3 UR4, UPT, UPT, UR45, 0x1, URZ ;  /* 0x000000012d047890 */ /* 0x000fc8000fffe0ff */
[----:B------:R-:W-:-:S04]  /*3d20*/  UISETP.NE.AND UP0, UPT, UR4, 0x4, UPT ;  /* 0x000000040400788c */ /* 0x000fc8000bf05270 */
[----:B------:R-:W-:Y:S02]  /*3d30*/  USEL UR6, URZ, 0x1, UP0 ;  /* 0x00000001ff067887 */ /* 0x000fe40008000000 */
[----:B------:R-:W-:-:S04]  /*3d40*/  USEL UR4, UR4, URZ, UP0 ;  /* 0x000000ff04047287 */ /* 0x000fc80008000000 */
[----:B-1----:R-:W-:Y:S01]  /*3d50*/  ULEA UR5, UR4, UR41, 0x3 ;  /* 0x0000002904057291 */ /* 0x002fe2000f8e18ff */
[----:B--2---:R-:W-:-:S04]  /*3d60*/  LOP3.LUT R2, R11, UR6, RZ, 0x3c, !PT ;  /* 0x000000060b027c12 */ /* 0x004fc8000f8e3cff */
[----:B------:R-:W-:-:S04]  /*3d70*/  SHF.L.U32 R3, R2, 0x1f, RZ ;  /* 0x0000001f02037819 */ /* 0x000fc800000006ff */
[----:B------:R-:W1:Y:S02]  /*3d80*/  SYNCS.PHASECHK.TRANS64.TRYWAIT P0, [UR5], R3 ;  /* 0x00000003ff0075a7 */ /* 0x000e640008001105 */
[----:B-1----:R-:W-:Y:S05]  /*3d90*/  @!P0 BRA `(.L_x_68) ;  /* 0x0000004000d48947 */ /* 0x002fea0003800000 */
.L_x_144:
        /* <DEDUP_REMOVED lines=9> */
.L_x_146:
[----:B------:R-:W-:-:S04]  /*3e30*/  UIADD3 UR4, UPT, UPT, UR4, 0x1, URZ ;  /* 0x0000000104047890 */ /* 0x000fc8000fffe0ff */
[----:B------:R-:W-:-:S04]  /*3e40*/  UISETP.NE.AND UP0, UPT, UR4, 0x4, UPT ;  /* 0x000000040400788c */ /* 0x000fc8000bf05270 */
[----:B------:R-:W-:Y:S02]  /*3e50*/  USEL UR5, URZ, 0x1, UP0 ;  /* 0x00000001ff057887 */ /* 0x000fe40008000000 */
[----:B------:R-:W-:-:S04]  /*3e60*/  USEL UR4, UR4, URZ, UP0 ;  /* 0x000000ff04047287 */ /* 0x000fc80008000000 */
[----:B------:R-:W-:Y:S01]  /*3e70*/  ULEA UR4, UR4, UR41, 0x3 ;  /* 0x0000002904047291 */ /* 0x000fe2000f8e18ff */
[----:B------:R-:W-:-:S04]  /*3e80*/  LOP3.LUT R2, R2, UR5, RZ, 0x3c, !PT ;  /* 0x0000000502027c12 */ /* 0x000fc8000f8e3cff */
[----:B------:R-:W-:-:S04]  /*3e90*/  SHF.L.U32 R2, R2, 0x1f, RZ ;  /* 0x0000001f02027819 */ /* 0x000fc800000006ff */
[----:B------:R-:W2:Y:S02]  /*3ea0*/  SYNCS.PHASECHK.TRANS64.TRYWAIT P0, [UR4], R2 ;  /* 0x00000002ff0075a7 */ /* 0x000ea40008001104 */
[----:B--2---:R-:W-:Y:S05]  /*3eb0*/  @!P0 BRA `(.L_x_70) ;  /* 0x0000004000bc8947 */ /* 0x004fea0003800000 */
.L_x_148:
[----:B------:R-:W-:Y:S01]  /*3ec0*/  NOP ;  /* 0x0000000000007918 */ /* 0x000fe20000000000 */
[----:B-1----:R-:W1:Y:S01]  /*3ed0*/  LDS R0, [UR8+0x14] ;  /* 0x00001408ff007984 */ /* 0x002e620008000800 */
[----:B------:R-:W-:Y:S01]  /*3ee0*/  ULOP3.LUT UR4, UR65, 0xffff, URZ, 0xc0, !UPT ;  /* 0x0000ffff41047892 */ /* 0x000fe2000f8ec0ff */
[----:B------:R-:W-:Y:S01]  /*3ef0*/  UMOV UR5, 0xffff ;  /* 0x0000ffff00057882 */ /* 0x000fe20000000000 */
[----:B------:R-:W-:Y:S02]  /*3f00*/  UMOV UR6, 0x1 ;  /* 0x0000000100067882 */ /* 0x000fe40000000000 */
[----:B------:R-:W-:-:S04]  /*3f10*/  USHF.R.U32.HI UR4, URZ, 0x5, UR4 ;  /* 0x00000005ff047899 */ /* 0x000fc80008011604 */
[----:B------:R-:W-:Y:S02]  /*3f20*/  USHF.L.U32 UR5, UR5, UR4, URZ ;  /* 0x0000000405057299 */ /* 0x000fe400080006ff */
[----:B------:R-:W-:-:S04]  /*3f30*/  USHF.L.U32 UR4, UR6, UR4, URZ ;  /* 0x0000000406047299 */ /* 0x000fc800080006ff */
[----:B-1----:R-:W-:-:S04]  /*3f40*/  LOP3.LUT R0, R0, UR5, RZ, 0xc0, !PT ;  /* 0x0000000500007c12 */ /* 0x002fc8000f8ec0ff */
[----:B------:R-:W-:-:S13]  /*3f50*/  ISETP.NE.AND P0, PT, R0, UR5, PT ;  /* 0x0000000500007c0c */ /* 0x000fda000bf05270 */
[----:B------:R-:W-:Y:S05]  /*3f60*/  @P0 BRA `(.L_x_71) ;  /* 0x0000000000580947 */ /* 0x000fea0003800000 */
[----:B------:R-:W1:Y:S02]  /*3f70*/  LDS R0, [UR8+0x18] ;  /* 0x00001808ff007984 */ /* 0x000e640008000800 */
[----:B-1----:R-:W-:-:S04]  /*3f80*/  LOP3.LUT R0, R0, UR4, RZ, 0xc0, !PT ;  /* 0x0000000400007c12 */ /* 0x002fc8000f8ec0ff */
[----:B------:R-:W-:-:S13]  /*3f90*/  ISETP.NE.AND P0, PT, R0, UR4, PT ;  /* 0x0000000400007c0c */ /* 0x000fda000bf05270 */
[----:B------:R-:W-:Y:S05]  /*3fa0*/  @P0 BRA `(.L_x_72) ;  /* 0x00000000003c0947 */ /* 0x000fea0003800000 */
[----:B------:R-:W1:Y:S01]  /*3fb0*/  S2R R2, SR_LANEID ;  /* 0x0000000000027919 */ /* 0x000e620000000000 */
[----:B------:R-:W-:-:S06]  /*3fc0*/  ULOP3.LUT UR5, URZ, UR5, URZ, 0x33, !UPT ;  /* 0x00000005ff057292 */ /* 0x000fcc000f8e33ff */
[----:B------:R-:W-:-:S04]  /*3fd0*/  IMAD.U32 R0, RZ, RZ, UR5 ;  /* 0x00000005ff007e24 */ /* 0x000fc8000f8e00ff */
[----:B------:R2:W4:Y:S02]  /*3fe0*/  REDUX UR7, R0 ;  /* 0x00000000000773c4 */ /* 0x0005240000000000 */
[----:B------:R1:W-:Y:S01]  /*3ff0*/  UTCATOMSWS.AND URZ, UR5 ;  /* 0x0000000500ff79e3 */ /* 0x0003e20008000000 */
[----:B--2---:R-:W-:Y:S01]  /*4000*/  LOP3.LUT R0, RZ, UR4, RZ, 0x33, !PT ;  /* 0x00000004ff007c12 */ /* 0x004fe2000f8e33ff */
[----:B------:R-:W-:Y:S02]  /*4010*/  VOTEU.ANY UR4, UPT, PT ;  /* 0x0000000000047886 */ /* 0x000fe400038e0100 */
[----:B------:R-:W-:Y:S02]  /*4020*/  UFLO.U32 UR4, UR4 ;  /* 0x00000004000472bd */ /* 0x000fe400080e0000 */
[----:B------:R-:W2:Y:S04]  /*4030*/  REDUX UR6, R0 ;  /* 0x00000000000673c4 */ /* 0x000ea80000000000 */
[----:B-1----:R-:W-:-:S02]  /*4040*/  ISETP.EQ.U32.AND P0, PT, R2, UR4, PT ;  /* 0x0000000402007c0c */ /* 0x002fc4000bf02070 */
[----:B----4-:R-:W-:-:S11]  /*4050*/  MOV R2, UR7 ;  /* 0x0000000700027c02 */ /* 0x010fd60008000f00 */
[----:B------:R1:W-:Y:S01]  /*4060*/  @P0 ATOMS.AND RZ, [UR8+0x14], R2 ;  /* 0x00001402ffff098c */ /* 0x0003e2000a800008 */
[----:B--2---:R-:W-:-:S05]  /*4070*/  IMAD.U32 R0, RZ, RZ, UR6 ;  /* 0x00000006ff007e24 */ /* 0x004fca000f8e00ff */
[----:B------:R1:W-:Y:S01]  /*4080*/  @P0 ATOMS.AND RZ, [UR8+0x18], R0 ;  /* 0x00001800ffff098c */ /* 0x0003e2000a800008 */
[----:B------:R-:W-:Y:S05]  /*4090*/  BRA `(.L_x_73) ;  /* 0x0000000000147947 */ /* 0x000fea0003800000 */
.L_x_72:
[----:B------:R-:W-:Y:S02]  /*40a0*/  MOV R2, 0x40c0 ;  /* 0x000040c000027802 */ /* 0x000fe40000000f00 */
[----:B---3-5:R-:W-:Y:S05]  /*40b0*/  CALL.REL.NOINC `($__internal_0_$__cuda_sm10x_tcgen05_guardrail_trap_col_being_dealloced_not_returned_by_alloc) ;  /* 0x0000004400307944 */ /* 0x028fea0003c00000 */
[----:B------:R-:W-:Y:S05]  /*40c0*/  BRA `(.L_x_73) ;  /* 0x0000000000087947 */ /* 0x000fea0003800000 */
.L_x_71:
[----:B------:R-:W-:Y:S02]  /*40d0*/  MOV R2, 0x40f0 ;  /* 0x000040f000027802 */ /* 0x000fe40000000f00 */
[----:B---3-5:R-:W-:Y:S05]  /*40e0*/  CALL.REL.NOINC `($__internal_2_$__cuda_sm10x_tcgen05_guardrail_trap_unallocated_columns_being_dealloced) ;  /* 0x00000044003c7944 */ /* 0x028fea0003c00000 */
.L_x_73:
[----:B------:R-:W-:Y:S01]  /*40f0*/  NOP ;  /* 0x0000000000007918 */ /* 0x000fe20000000000 */
[----:B------:R-:W-:Y:S05]  /*4100*/  EXIT ;  /* 0x000000000000794d */ /* 0x000fea0003800000 */
.L_x_55:
[----:B------:R-:W-:-:S09]  /*4110*/  UISETP.NE.OR UP0, UPT, UR18, 0x3, !UP3 ;  /* 0x000000031200788c */ /* 0x000fd2000df05670 */
[----:B------:R-:W-:Y:S05]  /*4120*/  BRA.U UP0, `(.L_x_74) ;  /* 0x0000001100247547 */ /* 0x000fea000b800000 */
[----:B------:R-:W2:Y:S01]  /*4130*/  LDCU.64 UR4, c[0x0][0x888] ;  /* 0x00011100ff0477ac */ /* 0x000ea20008000a00 */
[----:B------:R-:W3:Y:S01]  /*4140*/  LDC.64 R12, c[0x0][0x348] ;  /* 0x0000d200ff0c7b82 */ /* 0x000ee20000000a00 */
[----:B------:R-:W-:Y:S02]  /*4150*/  HFMA2 R9, -RZ, RZ, 0, 0 ;  /* 0x00000000ff097431 */ /* 0x000fe400000001ff */
[----:B------:R-:W-:Y:S01]  /*4160*/  IMAD.MOV.U32 R11, RZ, RZ, 0x1 ;  /* 0x00000001ff0b7424 */ /* 0x000fe200078e00ff */
[----:B------:R-:W4:Y:S01]  /*4170*/  LDCU UR37, c[0x0][0x370] ;  /* 0x00006e00ff2577ac */ /* 0x000f220008000800 */
[----:B------:R-:W-:Y:S01]  /*4180*/  IMAD.MOV.U32 R10, RZ, RZ, RZ ;  /* 0x000000ffff0a7224 */ /* 0x000fe200078e00ff */
[----:B------:R-:W-:Y:S01]  /*4190*/  MOV R3, 0x2000 ;  /* 0x0000200000037802 */ /* 0x000fe20000000f00 */
[----:B------:R-:W4:Y:S01]  /*41a0*/  LDCU.128 UR32, c[0x0][0xb10] ;  /* 0x00016200ff2077ac */ /* 0x000f220008000c00 */
[----:B------:R-:W1:Y:S01]  /*41b0*/  LDCU UR29, c[0x0][0x374] ;  /* 0x00006e80ff1d77ac */ /* 0x000e620008000800 */
[----:B------:R-:W1:Y:S01]  /*41c0*/  LDCU.64 UR30, c[0x0][0x890] ;  /* 0x00011200ff1e77ac */ /* 0x000e620008000a00 */
[----:B--2---:R-:W-:Y:S01]  /*41d0*/  UISETP.NE.U32.AND UP0, UPT, UR4, URZ, UPT ;  /* 0x000000ff0400728c */ /* 0x004fe2000bf05070 */
[----:B------:R-:W2:Y:S01]  /*41e0*/  LDCU UR15, c[0x0][0xb0c] ;  /* 0x00016180ff0f77ac */ /* 0x000ea20008000800 */
[----:B------:R-:W3:Y:S01]  /*41f0*/  LDCU UR41, c[0x0][0xb20] ;  /* 0x00016400ff2977ac */ /* 0x000ee20008000800 */
[----:B------:R-:W3:Y:S01]  /*4200*/  LDCU UR4, c[0x0][0xb30] ;  /* 0x00016600ff0477ac */ /* 0x000ee20008000800 */
[----:B----4-:R-:W-:-:S02]  /*4210*/  UIMAD.WIDE.U32 UR6, UR37, UR32, URZ ;  /* 0x00000020250672a5 */ /* 0x010fc4000f8e00ff */
[----:B-1----:R-:W-:Y:S02]  /*4220*/  UIMAD.WIDE.U32 UR8, UR29, UR35, URZ ;  /* 0x000000231d0872a5 */ /* 0x002fe4000f8e00ff */
[----:B------:R-:W-:Y:S02]  /*4230*/  USEL UR40, URZ, 0x1, UP5 ;  /* 0x00000001ff287887 */ /* 0x000fe4000a800000 */
[----:B------:R-:W-:Y:S02]  /*4240*/  UISETP.NE.U32.AND UP6, UPT, UR30, URZ, UPT ;  /* 0x000000ff1e00728c */ /* 0x000fe4000bfc5070 */
[----:B------:R-:W-:Y:S01]  /*4250*/  UISETP.NE.AND.EX UP5, UPT, UR5, URZ, UPT, UP0 ;  /* 0x000000ff0500728c */ /* 0x000fe2000bfa5300 */
[----:B------:R-:W-:Y:S01]  /*4260*/  UMOV UR24, 0x400 ;  /* 0x0000040000187882 */ /* 0x000fe20000000000 */
[----:B------:R-:W-:Y:S01]  /*4270*/  UISETP.NE.AND UP0, UPT, UR42, 0x1, UPT ;  /* 0x000000012a00788c */ /* 0x000fe2000bf05270 */
[----:B------:R-:W-:Y:S01]  /*4280*/  UMOV UR6, UR7 ;  /* 0x0000000700067c82 */ /* 0x000fe20008000000 */
[----:B------:R-:W-:Y:S01]  /*4290*/  UMOV UR38, UR9 ;  /* 0x0000000900267c82 */ /* 0x000fe20008000000 */
[----:B--2---:R-:W-:Y:S01]  /*42a0*/  UISETP.NE.AND UP0, UPT, UR15, 0x1, UPT ;  /* 0x000000010f00788c */ /* 0x004fe2000bf05270 */
[----:B------:R-:W-:Y:S01]  /*42b0*/  UMOV UR25, URZ ;  /* 0x000000ff00197c82 */ /* 0x000fe20008000000 */
[----:B------:R-:W-:-:S02]  /*42c0*/  UPLOP3.LUT UP4, UPT, UPT, UPT, UPT, 0x40, 0x4 ;  /* 0x000000000004789c */ /* 0x000fc40003f8e870 */
[----:B------:R-:W-:Y:S01]  /*42d0*/  UISETP.GE.AND UP2, UPT, UR42, 0x1, UPT ;  /* 0x000000012a00788c */ /* 0x000fe2000bf46270 */
[----:B------:R-:W1:Y:S01]  /*42e0*/  LDCU.64 UR16, c[0x0][0xb28] ;  /* 0x00016500ff1077ac */ /* 0x000e620008000a00 */
[----:B------:R-:W-:Y:S02]  /*42f0*/  ULEA UR24, UR54, UR24, 0x18 ;  /* 0x0000001836187291 */ /* 0x000fe4000f8ec0ff */
[----:B------:R-:W-:Y:S02]  /*4300*/  UISETP.NE.AND.EX UP6, UPT, UR31, URZ, UPT, UP6 ;  /* 0x000000ff1f00728c */ /* 0x000fe4000bfc5360 */
[----:B------:R-:W-:Y:S02]  /*4310*/  USHF.R.U32.HI UR39, URZ, UR33, UR6 ;  /* 0x00000021ff277299 */ /* 0x000fe40008011606 */
[----:B---3--:R-:W-:Y:S02]  /*4320*/  USHF.R.U32.HI UR38, URZ, UR41, UR38 ;  /* 0x00000029ff267299 */ /* 0x008fe40008011626 */
[----:B------:R-:W-:-:S02]  /*4330*/  UISETP.NE.AND UP0, UPT, UR34, 0x1, UPT ;  /* 0x000000012200788c */ /* 0x000fc4000bf05270 */
[----:B------:R-:W-:-:S11]  /*4340*/  UISETP.NE.AND UP3, UPT, UR4, 0x1, UPT ;  /* 0x000000010400788c */ /* 0x000fd6000bf65270 */
.L_x_83:
[C---:B------:R-:W-:Y:S02]  /*4350*/  LEA R8, R10.reuse, UR24, 0x3 ;  /* 0x000000180a087c11 */ /* 0x040fe4000f8e18ff */
[----:B------:R-:W-:Y:S02]  /*4360*/  SHF.L.U32 R0, R9, 0x1f, RZ ;  /* 0x0000001f09007819 */ /* 0x000fe400000006ff */
[----:B------:R-:W-:Y:S02]  /*4370*/  LEA R4, R10, UR24, 0x4 ;  /* 0x000000180a047c11 */ /* 0x000fe4000f8e20ff */
[----:B--2---:R-:W2:Y:S02]  /*4380*/  SYNCS.PHASECHK.TRANS64.TRYWAIT P0, [R8+URZ+0x80], R0 ;  /* 0x00008000080075a7 */ /* 0x004ea400080011ff */
[----:B--2---:R-:W-:Y:S05]  /*4390*/  @!P0 BRA `(.L_x_75) ;  /* 0x0000003c009c8947 */ /* 0x004fea0003800000 */
.L_x_149:
[----:B------:R-:W3:Y:S01]  /*43a0*/  LDS.128 R4, [R4+0x110] ;  /* 0x0001100004047984 */ /* 0x000ee20000000c00 */
[----:B------:R-:W-:Y:S01]  /*43b0*/  UISETP.GE.AND UP0, UPT, UR42, 0x1, UPT ;  /* 0x000000012a00788c */ /* 0x000fe2000bf06270 */
[----:B------:R-:W-:Y:S01]  /*43c0*/  @!PT LDS RZ, [RZ] ;  /* 0x00000000fffff984 */ /* 0x000fe20000000800 */
[----:B------:R-:W-:Y:S01]  /*43d0*/  @!PT LDS RZ, [RZ] ;  /* 0x00000000fffff984 */ /* 0x000fe20000000800 */
[----:B------:R-:W-:Y:S01]  /*43e0*/  @!PT LDS RZ, [RZ] ;  /* 0x00000000fffff984 */ /* 0x000fe20000000800 */
[----:B------:R-:W-:Y:S01]  /*43f0*/  @!PT LDS RZ, [RZ] ;  /* 0x00000000fffff984 */ /* 0x000fe20000000800 */
[----:B------:R4:W-:Y:S06]  /*4400*/  MEMBAR.ALL.CTA ;  /* 0x0000000000007992 */ /* 0x0009ec0000008000 */
[----:B----4-:R-:W4:Y:S01]  /*4410*/  FENCE.VIEW.ASYNC.S ;  /* 0x00000000000073c6 */ /* 0x010f220000000000 */
[----:B---3--:R-:W-:Y:S11]  /*4420*/  LOP3.LUT P0, RZ, R6, 0x1, RZ, 0xc0, !PT ;  /* 0x0000000106ff7812 */ /* 0x008ff6000780c0ff */
[----:B------:R-:W-:Y:S02]  /*4430*/  @!UPT UIADD3 URZ, UPT, UPT, URZ, URZ, URZ ;  /* 0x000000fffffff290 */ /* 0x000fe4000fffe0ff */
[----:B----4-:R-:W-:Y:S01]  /*4440*/  VOTEU.ANY UP2, P0 ;  /* 0x0000000000ff7886 */ /* 0x010fe20000040100 */
[----:B------:R-:W-:Y:S11]  /*4450*/  PLOP3.LUT P0, PT, PT, PT, UP2, 0x80, 0x8 ;  /* 0x000000000008781c */ /* 0x000ff60003f0f028 */
[----:B------:R-:W-:Y:S02]  /*4460*/  @!UPT UIADD3 URZ, UPT, UPT, URZ, URZ, URZ ;  /* 0x000000fffffff290 */ /* 0x000fe4000fffe0ff */
[----:B--2---:R-:W-:Y:S02]  /*4470*/  @P0 SHF.R.U32.HI R0, RZ, 0x10, R5 ;  /* 0x00000010ff000819 */ /* 0x004fe40000011605 */
[----:B------:R-:W-:Y:S02]  /*4480*/  @P0 MOV R2, R4 ;  /* 0x0000000400020202 */ /* 0x000fe40000000f00 */
[----:B------:R-:W-:Y:S01]  /*4490*/  @P0 R2UR UR4, R0 ;  /* 0x00000000000402ca */ /* 0x000fe200000e0000 */
[----:B------:R-:W-:Y:S01]  /*44a0*/  VIADD R0, R8, 0x90 ;  /* 0x0000009008007836 */ /* 0x000fe20000000000 */
[----:B------:R-:W-:Y:S02]  /*44b0*/  @P0 LOP3.LUT R4, R5, 0xffff, RZ, 0xc0, !PT ;  /* 0x0000ffff05040812 */ /* 0x000fe400078ec0ff */
[----:B------:R-:W-:Y:S02]  /*44c0*/  @P0 R2UR UR6, R2 ;  /* 0x00000000020602ca */ /* 0x000fe400000e0000 */
[----:B------:R-:W-:Y:S02]  /*44d0*/  PRMT R0, RZ, 0x654, R0 ;  /* 0x00000654ff007816 */ /* 0x000fe40000000000 */
[----:B------:R-:W-:Y:S02]  /*44e0*/  @P0 R2UR UR5, R4 ;  /* 0x00000000040502ca */ /* 0x000fe400000e0000 */
[----:B------:R2:W-:Y:S03]  /*44f0*/  SYNCS.ARRIVE.TRANS64.RED.A1T0 RZ, [R0+URZ], RZ ;  /* 0x000000ff00ff79a7 */ /* 0x0005e600081004ff */
[----:B------:R-:W-:Y:S04]  /*4500*/  @UP2 UMOV UR28, UR4 ;  /* 0x00000004001c2c82 */ /* 0x000fe80008000000 */
[----:B------:R-:W-:Y:S04]  /*4510*/  @UP2 UMOV UR14, UR6 ;  /* 0x00000006000e2c82 */ /* 0x000fe80008000000 */
[----:B------:R-:W-:Y:S01]  /*4520*/  @UP2 UMOV UR13, UR5 ;  /* 0x00000005000d2c82 */ /* 0x000fe20008000000 */
[----:B------:R-:W-:Y:S05]  /*4530*/  BRA.U !UP0, `(.L_x_76) ;  /* 0x0000000108c07547 */ /* 0x000fea000b800000 */
[----:B------:R-:W-:Y:S02]  /*4540*/  UIMAD.WIDE.U32 UR8, UR13, UR35, URZ ;  /* 0x000000230d0872a5 */ /* 0x000fe4000f8e00ff */
[----:B------:R-:W-:Y:S02]  /*4550*/  UP2UR UR12, UPR, URZ, 0x4 ;  /* 0x00000004ff0c7883 */ /* 0x000fe40008000000 */
[----:B------:R-:W-:Y:S02]  /*4560*/  UISETP.NE.AND UP2, UPT, UR34, 0x1, UPT ;  /* 0x000000012200788c */ /* 0x000fe4000bf45270 */
[----:B------:R-:W-:Y:S02]  /*4570*/  UIMAD.WIDE.U32 UR10, UR14, UR32, URZ ;  /* 0x000000200e0a72a5 */ /* 0x000fe4000f8e00ff */
[----:B------:R-:W-:Y:S02]  /*4580*/  USEL UR4, UR29, UR38, !UP2 ;  /* 0x000000261d047287 */ /* 0x000fe4000d000000 */
[----:B------:R-:W-:Y:S02]  /*4590*/  UISETP.NE.AND UP0, UPT, UR15, 0x1, UPT ;  /* 0x000000010f00788c */ /* 0x000fe4000bf05270 */
[----:B------:R-:W-:Y:S02]  /*45a0*/  UP2UR UR22, UPR, URZ, 0x2 ;  /* 0x00000002ff167883 */ /* 0x000fe40008000000 */
[----:B------:R-:W-:Y:S02]  /*45b0*/  UISETP.NE.AND UP1, UPT, UR42, 0x1, UPT ;  /* 0x000000012a00788c */ /* 0x000fe4000bf25270 */
[----:B-1----:R-:W-:Y:S02]  /*45c0*/  UIMAD.WIDE.U32 UR18, UR4, UR16, URZ ;  /* 0x00000010041272a5 */ /* 0x002fe4000f8e00ff */
[----:B------:R-:W-:Y:S01]  /*45d0*/  USEL UR7, UR37, UR39, !UP0 ;  /* 0x0000002725077287 */ /* 0x000fe2000c000000 */
[----:B------:R-:W-:Y:S02]  /*45e0*/  UMOV UR5, UR9 ;  /* 0x0000000900057c82 */ /* 0x000fe40008000000 */
[----:B------:R-:W-:Y:S02]  /*45f0*/  USHF.R.U32.HI UR6, URZ, UR41, UR5 ;  /* 0x00000029ff067299 */ /* 0x000fe40008011605 */
[----:B------:R-:W-:Y:S02]  /*4600*/  UIMAD.WIDE.U32 UR20, UR7, UR16, URZ ;  /* 0x00000010071472a5 */ /* 0x000fe4000f8e00ff */
[----:B------:R-:W-:Y:S02]  /*4610*/  USEL UR6, UR13, UR6, !UP2 ;  /* 0x000000060d067287 */ /* 0x000fe4000d000000 */
[----:B------:R-:W-:Y:S01]  /*4620*/  UISETP.NE.AND UP2, UPT, UR12, URZ, UPT ;  /* 0x000000ff0c00728c */ /* 0x000fe2000bf45270 */
[----:B------:R-:W-:Y:S01]  /*4630*/  UMOV UR5, UR11 ;  /* 0x0000000b00057c82 */ /* 0x000fe20008000000 */
[----:B------:R-:W-:Y:S02]  /*4640*/  UIMAD.WIDE.U32 UR10, UR6, UR16, URZ ;  /* 0x00000010060a72a5 */ /* 0x000fe4000f8e00ff */
[----:B------:R-:W-:Y:S03]  /*4650*/  USHF.R.U32.HI UR8, URZ, UR33, UR5 ;  /* 0x00000021ff087299 */ /* 0x000fe60008011605 */
[----:B------:R-:W-:Y:S02]  /*4660*/  UMOV UR5, UR19 ;  /* 0x0000001300057c82 */ /* 0x000fe40008000000 */
[----:B------:R-:W-:Y:S03]  /*4670*/  @UP1 USHF.R.U32.HI UR4, URZ, UR17, UR5 ;  /* 0x00000011ff041299 */ /* 0x000fe60008011605 */
[----:B------:R-:W-:Y:S01]  /*4680*/  UMOV UR5, UR21 ;  /* 0x0000001500057c82 */ /* 0x000fe20008000000 */
[----:B------:R-:W-:Y:S02]  /*4690*/  UIMAD UR4, UR42, UR4, URZ ;  /* 0x000000042a0472a4 */ /* 0x000fe4000f8e02ff */
[----:B------:R-:W-:Y:S02]  /*46a0*/  @UP1 USHF.R.U32.HI UR7, URZ, UR17, UR5 ;  /* 0x00000011ff071299 */ /* 0x000fe40008011605 */
[----:B------:R-:W-:Y:S02]  /*46b0*/  USEL UR5, UR14, UR8, !UP0 ;  /* 0x000000080e057287 */ /* 0x000fe4000c000000 */
[----:B------:R-:W-:Y:S02]  /*46c0*/  UIMAD UR8, UR42, UR7, URZ ;  /* 0x000000072a0872a4 */ /* 0x000fe4000f8e02ff */
[----:B------:R-:W-:Y:S03]  /*46d0*/  UISETP.GE.AND UP0, UPT, UR6, UR4, UPT ;  /* 0x000000040600728c */ /* 0x000fe6000bf06270 */
[----:B------:R-:W-:Y:S01]  /*46e0*/  UMOV UR4, UR11 ;  /* 0x0000000b00047c82 */ /* 0x000fe20008000000 */
[----:B------:R-:W-:Y:S02]  /*46f0*/  UISETP.GE.OR UP0, UPT, UR5, UR8, UP0 ;  /* 0x000000080500728c */ /* 0x000fe40008706670 */
[----:B------:R-:W-:Y:S02]  /*4700*/  USHF.R.U32.HI UR4, URZ, UR17, UR4 ;  /* 0x00000011ff047299 */ /* 0x000fe40008011604 */
[----:B------:R-:W-:Y:S02]  /*4710*/  UIMAD.WIDE.U32 UR8, UR5, UR16, URZ ;  /* 0x00000010050872a5 */ /* 0x000fe4000f8e00ff */
[----:B------:R-:W-:Y:S04]  /*4720*/  USEL UR10, UR6, UR4, !UP1 ;  /* 0x00000004060a7287 */ /* 0x000fe8000c800000 */
[----:B------:R-:W-:Y:S01]  /*4730*/  UIADD3 UR11, UPT, UPT, -UR10, URZ, URZ ;  /* 0x000000ff0a0b7290 */ /* 0x000fe2000fffe1ff */
[----:B------:R-:W-:Y:S02]  /*4740*/  @!UP0 UMOV UR4, UR9 ;  /* 0x0000000900048c82 */ /* 0x000fe40008000000 */
[----:B------:R-:W-:Y:S02]  /*4750*/  @!UP0 USHF.R.U32.HI UR4, URZ, UR17, UR4 ;  /* 0x00000011ff048299 */ /* 0x000fe40008011604 */
[----:B------:R-:W-:Y:S02]  /*4760*/  UIMAD UR8, UR42, UR11, UR6 ;  /* 0x0000000b2a0872a4 */ /* 0x000fe4000f8e0206 */
[----:B------:R-:W-:Y:S02]  /*4770*/  @!UP0 USEL UR4, UR5, UR4, !UP1 ;  /* 0x0000000405048287 */ /* 0x000fe4000c800000 */
[----:B------:R-:W-:Y:S02]  /*4780*/  UISETP.NE.AND UP1, UPT, UR22, URZ, UPT ;  /* 0x000000ff1600728c */ /* 0x000fe4000bf25270 */
[----:B------:R-:W-:Y:S02]  /*4790*/  @!UP0 UIMAD UR8, UR7, UR8, UR4 ;  /* 0x00000008070882a4 */ /* 0x000fe4000f8e0204 */
[----:B------:R-:W-:Y:S02]  /*47a0*/  @!UP0 UIADD3 UR9, UPT, UPT, UR10, -UR4, URZ ;  /* 0x800000040a098290 */ /* 0x000fe4000fffe0ff */
[----:B------:R-:W-:Y:S02]  /*47b0*/  UIADD3 UR4, UPT, UPT, -UR5, URZ, URZ ;  /* 0x000000ff05047290 */ /* 0x000fe4000fffe1ff */
[----:B------:R-:W-:Y:S02]  /*47c0*/  UIADD3 UR7, UPT, UPT, -UR6, URZ, URZ ;  /* 0x000000ff06077290 */ /* 0x000fe4000fffe1ff */
[----:B------:R-:W-:Y:S02]  /*47d0*/  @!UP0 UIMAD UR6, UR9, UR42, UR5 ;  /* 0x0000002a090682a4 */ /* 0x000fe4000f8e0205 */
[----:B------:R-:W-:Y:S02]  /*47e0*/  UIMAD UR14, UR15, UR4, UR14 ;  /* 0x000000040f0e72a4 */ /* 0x000fe4000f8e020e */
[----:B------:R-:W-:Y:S01]  /*47f0*/  UIMAD UR13, UR34, UR7, UR13 ;  /* 0x00000007220d72a4 */ /* 0x000fe2000f8e020d */
[----:B------:R-:W-:Y:S02]  /*4800*/  @!UP0 UMOV UR5, UR8 ;  /* 0x0000000800058c82 */ /* 0x000fe40008000000 */
[----:B------:R-:W-:Y:S02]  /*4810*/  UIMAD UR14, UR5, UR15, UR14 ;  /* 0x0000000f050e72a4 */ /* 0x000fe4000f8e020e */
[----:B------:R-:W-:Y:S11]  /*4820*/  UIMAD UR13, UR6, UR34, UR13 ;  /* 0x00000022060d72a4 */ /* 0x000ff6000f8e020d */
[----:B------:R-:W-:Y:S01]  /*4830*/  @!UPT UIADD3 URZ, UPT, UPT, URZ, URZ, URZ ;  /* 0x000000fffffff290 */ /* 0x000fe2000fffe0ff */
.L_x_76:
[----:B------:R-:W3:Y:S01]  /*4840*/  @!UP3 LDCU.128 UR20, c[0x0][0xb10] ;  /* 0x00016200ff14b7ac */ /* 0x000ee20008000c00 */
[----:B------:R-:W-:Y:S04]  /*4850*/  ISETP.NE.U32.AND P0, PT, RZ, UR30, PT ;  /* 0x0000001eff007c0c */ /* 0x000fe8000bf05070 */
[----:B------:R-:W-:Y:S01]  /*4860*/  ISETP.NE.AND.EX P0, PT, RZ, UR31, PT, P0 ;  /* 0x0000001fff007c0c */ /* 0x000fe2000bf05300 */
[----:B------:R-:W4:Y:S01]  /*4870*/  @!UP3 LDCU UR5, c[0x0][0xb0c] ;  /* 0x00016180ff05b7ac */ /* 0x000f220008000800 */
[----:B------:R-:W-:Y:S02]  /*4880*/  USHF.L.U32 UR11, UR26, 0x6, URZ ;  /* 0x000000061a0b7899 */ /* 0x000fe400080006ff */
[----:B------:R-:W-:Y:S02]  /*4890*/  USHF.L.U32 UR10, UR27, 0x6, URZ ;  /* 0x000000061b0a7899 */ /* 0x000fe400080006ff */
[----:B---3--:R-:W-:Y:S07]  /*48a0*/  UIMAD.WIDE.U32 UR6, UR14, UR20, URZ ;  /* 0x000000140e0672a5 */ /* 0x008fee000f8e00ff */
[----:B------:R-:W-:Y:S01]  /*48b0*/  @!UP3 UMOV UR4, UR7 ;  /* 0x000000070004bc82 */ /* 0x000fe20008000000 */
[----:B----4-:R-:W-:Y:S02]  /*48c0*/  @!UP3 UISETP.NE.AND UP0, UPT, UR5, 0x1, UPT ;  /* 0x000000010500b88c */ /* 0x010fe4000bf05270 */
[----:B------:R-:W-:Y:S02]  /*48d0*/  @!UP3 USHF.R.U32.HI UR4, URZ, UR21, UR4 ;  /* 0x00000015ff04b299 */ /* 0x000fe40008011604 */
[----:B------:R-:W-:Y:S02]  /*48e0*/  UIMAD.WIDE.U32 UR6, UR13, UR23, URZ ;  /* 0x000000170d0672a5 */ /* 0x000fe4000f8e00ff */
[----:B------:R-:W-:Y:S02]  /*48f0*/  @!UP3 USEL UR8, UR14, UR4, !UP0 ;  /* 0x000000040e08b287 */ /* 0x000fe4000c000000 */
[----:B------:R-:W-:Y:S03]  /*4900*/  @!UP3 UISETP.NE.AND UP0, UPT, UR22, 0x1, UPT ;  /* 0x000000011600b88c */ /* 0x000fe6000bf05270 */
[----:B------:R-:W-:Y:S02]  /*4910*/  @!UP3 UMOV UR6, UR7 ;  /* 0x000000070006bc82 */ /* 0x000fe40008000000 */
[----:B------:R-:W3:Y:S02]  /*4920*/  @!UP3 LDCU UR4, c[0x0][0xb20] ;  /* 0x00016400ff04b7ac */ /* 0x000ee40008000800 */
[----:B---3--:R-:W-:Y:S04]  /*4930*/  @!UP3 USHF.R.U32.HI UR6, URZ, UR4, UR6 ;  /* 0x00000004ff06b299 */ /* 0x008fe80008011606 */
[----:B------:R-:W-:Y:S04]  /*4940*/  @!UP3 USEL UR6, UR13, UR6, !UP0 ;  /* 0x000000060d06b287 */ /* 0x000fe8000c000000 */
[----:B------:R-:W-:Y:S02]  /*4950*/  @!UP3 UIADD3 UR4, UPT, UPT, -UR8, UR6, URZ ;  /* 0x000000060804b290 */ /* 0x000fe4000fffe1ff */
[----:B------:R-:W-:Y:S02]  /*4960*/  @!UP3 UIADD3 UR6, UPT, UPT, UR8, -UR6, URZ ;  /* 0x800000060806b290 */ /* 0x000fe4000fffe0ff */
[----:B------:R-:W-:Y:S02]  /*4970*/  @!UP3 UIMAD UR14, UR4, UR5, UR14 ;  /* 0x00000005040eb2a4 */ /* 0x000fe4000f8e020e */
[----:B------:R-:W-:Y:S01]  /*4980*/  @!UP3 UIMAD UR13, UR6, UR22, UR13 ;  /* 0x00000016060db2a4 */ /* 0x000fe2000f8e020d */
[----:B------:R-:W-:Y:S11]  /*4990*/  BRA.U UP4, `(.L_x_77) ;  /* 0x0000000104107547 */ /* 0x000ff6000b800000 */
[----:B------:R-:W-:Y:S04]  /*49a0*/  MOV R2, UR40 ;  /* 0x0000002800027c02 */ /* 0x000fe80008000f00 */
[----:B------:R-:W-:Y:S04]  /*49b0*/  SHF.L.U32 R2, R2, 0x1f, RZ ;  /* 0x0000001f02027819 */ /* 0x000fe800000006ff */
[----:B------:R-:W3:Y:S02]  /*49c0*/  SYNCS.PHASECHK.TRANS64.TRYWAIT P1, [UR24+0x78], R2 ;  /* 0x00007802ff0075a7 */ /* 0x000ee40008021118 */
[----:B---3--:R-:W-:Y:S05]  /*49d0*/  @!P1 BRA `(.L_x_78) ;  /* 0x0000003800209947 */ /* 0x008fea0003800000 */
.L_x_77:
[----:B------:R-:W-:Y:S05]  /*49e0*/  BRA.U !UP6, `(.L_x_79) ;  /* 0x000000010e387547 */ /* 0x000fea000b800000 */
[----:B------:R-:W-:Y:S01]  /*49f0*/  UPLOP3.LUT UP1, UPT, UPT, UPT, UP5, 0x80, 0x8 ;  /* 0x000000000008789c */ /* 0x000fe20003f2f050 */
[----:B--2---:R-:W-:Y:S01]  /*4a00*/  HFMA2 R0, -RZ, RZ, 0, 5.9604644775390625e-08 ;  /* 0x00000001ff007431 */ /* 0x004fe200000001ff */
[----:B------:R-:W2:Y:S01]  /*4a10*/  LDCU.64 UR8, c[0x0][0x358] ;  /* 0x00006b00ff0877ac */ /* 0x000ea20008000a00 */
[----:B------:R-:W-:Y:S03]  /*4a20*/  IMAD.MOV.U32 R53, RZ, RZ, 0x1 ;  /* 0x00000001ff357424 */ /* 0x000fe600078e00ff */
[----:B------:R-:W-:Y:S05]  /*4a30*/  PLOP3.LUT P1, PT, PT, PT, UP1, 0x80, 0x8 ;  /* 0x000000000008781c */ /* 0x000fea0003f2f018 */
[----:B------:R-:W3:Y:S01]  /*4a40*/  @UP1 LDCU.64 UR4, c[0x0][0x888] ;  /* 0x00011100ff0417ac */ /* 0x000ee20008000a00 */
[----:B------:R-:W-:Y:S07]  /*4a50*/  @UP1 UIMAD UR6, UR36, UR30, URZ ;  /* 0x0000001e240612a4 */ /* 0x000fee000f8e02ff */
[----:B------:R-:W-:Y:S01]  /*4a60*/  @!P1 PRMT R53, R0, 0x7610, R53 ;  /* 0x0000761000359816 */ /* 0x000fe20000000035 */
[----:B---3--:R-:W-:Y:S06]  /*4a70*/  @UP1 UIMAD.WIDE UR4, UR6, 0x4, UR4 ;  /* 0x00000004060418a5 */ /* 0x008fec000f8e0204 */
[----:B-----5:R-:W-:Y:S01]  /*4a80*/  IMAD.U32 R26, RZ, RZ, UR4 ;  /* 0x00000004ff1a7e24 */ /* 0x020fe2000f8e00ff */
[----:B------:R-:W-:Y:S04]  /*4a90*/  MOV R27, UR5 ;  /* 0x00000005001b7c02 */ /* 0x000fe80008000f00 */
[----:B------:R-:W3:Y:S01]  /*4aa0*/  @!UP1 LDCU UR4, c[0x0][0x880] ;  /* 0x00011000ff0497ac */ /* 0x000ee20008000800 */
[----:B--2---:R4:W5:Y:S02]  /*4ab0*/  @P1 LDG.E R26, desc[UR8][R26.64] ;  /* 0x000000081a1a1981 */ /* 0x004964000c1e1900 */
[----:B---34-:R-:W-:Y:S07]  /*4ac0*/  @!P1 IMAD.U32 R26, RZ, RZ, UR4 ;  /* 0x00000004ff1a9e24 */ /* 0x018fee000f8e00ff */
.L_x_79:
[----:B-----5:R-:W-:Y:S01]  /*4ad0*/  @!P0 FSETP.EQ.AND P2, PT, R26, RZ, PT ;  /* 0x000000ff1a00820b */ /* 0x020fe20003f42000 */
[----:B------:R-:W-:Y:S01]  /*4ae0*/  @!UPT UIADD3 URZ, UPT, UPT, URZ, URZ, URZ ;  /* 0x000000fffffff290 */ /* 0x000fe2000fffe0ff */
[----:B------:R-:W-:Y:S11]  /*4af0*/  @!P0 BRA `(.L_x_80) ;  /* 0x0000000000148947 */ /* 0x000ff60003800000 */
[----:B------:R-:W-:Y:S02]  /*4b00*/  LOP3.LUT P0, RZ, R53, 0xff, RZ, 0xc0, !PT ;  /* 0x000000ff35ff7812 */ /* 0x000fe4000780c0ff */
[----:B------:R-:W-:Y:S04]  /*4b10*/  PLOP3.LUT P2, PT, PT, PT, UP1, 0x80, 0x8 ;  /* 0x000000000008781c */ /* 0x000fe80003f4f018 */
[----:B------:R-:W-:Y:S07]  /*4b20*/  PLOP3.LUT P2, PT, P2, PT, PT, 0x8, 0x80 ;  /* 0x000000000080781c */ /* 0x000fee000174e170 */
[----:B------:R-:W-:Y:S11]  /*4b30*/  @P0 FSETP.EQ.AND P2, PT, R26, RZ, PT ;  /* 0x000000ff1a00020b */ /* 0x000ff60003f42000 */
[----:B------:R-:W-:Y:S02]  /*4b40*/  @!UPT UIADD3 URZ, UPT, UPT, URZ, URZ, URZ ;  /* 0x000000fffffff290 */ /* 0x000fe4000fffe0ff */
.L_x_80:
[----:B------:R-:W-:Y:S01]  /*4b50*/  ULEA UR4, UR25, UR24, 0x3 ;  /* 0x0000001819047291 */ /* 0x000fe2000f8e18ff */
[----:B--2---:R-:W-:Y:S02]  /*4b60*/  SHF.L.U32 R2, R11, 0x1f, RZ ;  /* 0x0000001f0b027819 */ /* 0x004fe400000006ff */
[----:B------:R-:W-:Y:S04]  /*4b70*/  ELECT P1, URZ, PT ;  /* 0x0000000000ff782f */ /* 0x000fe80003820000 */
[----:B------:R-:W-:Y:S02]  /*4b80*/  PLOP3.LUT P1, PT, P2, P1, PT, 0xf2, 0x2f ;  /* 0x00000000002f781c */ /* 0x000fe40001723e72 */
[----:B------:R-:W2:Y:S02]  /*4b90*/  SYNCS.PHASECHK.TRANS64.TRYWAIT P0, [UR4+0x58], R2 ;  /* 0x00005802ff0075a7 */ /* 0x000ea40008001104 */
[----:B--2---:R-:W-:Y:S09]  /*4ba0*/  @!P0 BRA `(.L_x_81) ;  /* 0x0000003400c48947 */ /* 0x004ff20003800000 */
.L_x_152:
[----:B------:R-:W-:Y:S01]  /*4bb0*/  VOTEU.ALL UP0, P1 ;  /* 0x0000000000ff7886 */ /* 0x000fe20000800000 */
[----:B--2---:R-:W-:Y:S01]  /*4bc0*/  @!P1 IADD3 R2, P0, PT, R12, 0x580, RZ ;  /* 0x000005800c029810 */ /* 0x004fe20007f1e0ff */
[----:B------:R-:W-:Y:S01]  /*4bd0*/  UIADD3 UR9, UPT, UPT, UR4, 0x40, URZ ;  /* 0x0000004004097890 */ /* 0x000fe2000fffe0ff */
[----:B------:R-:W-:Y:S01]  /*4be0*/  VIADD R10, R10, 0x1 ;  /* 0x000000010a0a7836 */ /* 0x000fe20000000000 */
[----:B------:R-:W-:Y:S01]  /*4bf0*/  UMOV UR22, 0x0 ;  /* 0x0000000000167882 */ /* 0x000fe20000000000 */
[----:B------:R-:W-:Y:S01]  /*4c00*/  @!UP0 ULEA UR5, UR25, UR24, 0xd ;  /* 0x0000001819058291 */ /* 0x000fe2000f8e68ff */
[----:B------:R-:W-:Y:S01]  /*4c10*/  @!P1 IMAD.X R0, RZ, RZ, R13, P0 ;  /* 0x000000ffff009224 */ /* 0x000fe200000e060d */
[----:B------:R-:W-:Y:S01]  /*4c20*/  @!P1 R2UR UR7, R2 ;  /* 0x00000000020792ca */ /* 0x000fe200000e0000 */
[----:B------:R-:W-:Y:S01]  /*4c30*/  @!P1 IMAD.MOV.U32 R2, RZ, RZ, 0x2000 ;  /* 0x00002000ff029424 */ /* 0x000fe200078e00ff */
[----:B------:R-:W-:Y:S02]  /*4c40*/  @!UP0 UIADD3 UR8, UPT, UPT, UR5, 0x400, URZ ;  /* 0x0000040005088890 */ /* 0x000fe4000fffe0ff */
[----:B------:R-:W-:Y:S01]  /*4c50*/  UIADD3 UR5, UPT, UPT, UR25, 0x1, URZ ;  /* 0x0000000119057890 */ /* 0x000fe2000fffe0ff */
[----:B------:R-:W-:Y:S01]  /*4c60*/  UMOV UR23, 0x10000000 ;  /* 0x1000000000177882 */ /* 0x000fe20000000000 */
[----:B------:R-:W-:Y:S02]  /*4c70*/  UMOV UR12, UR36 ;  /* 0x00000024000c7c82 */ /* 0x000fe40008000000 */
[----:B------:R-:W-:Y:S04]  /*4c80*/  UISETP.NE.AND UP0, UPT, UR5, 0x3, UPT ;  /* 0x000000030500788c */ /* 0x000fe8000bf05270 */
[----:B------:R-:W-:Y:S01]  /*4c90*/  USEL UR6, UR5, URZ, UP0 ;  /* 0x000000ff05067287 */ /* 0x000fe20008000000 */
[----:B------:R-:W-:Y:S01]  /*4ca0*/  @!P1 R2UR UR5, R0 ;  /* 0x00000000000592ca */ /* 0x000fe200000e0000 */
[----:B------:R-:W-:Y:S01]  /*4cb0*/  IMAD.U32 R4, RZ, RZ, UR7 ;  /* 0x00000007ff047e24 */ /* 0x000fe2000f8e00ff */
[----:B------:R-:W-:Y:S02]  /*4cc0*/  USEL UR20, URZ, 0x1, UP0 ;  /* 0x00000001ff147887 */ /* 0x000fe40008000000 */
[----:B------:R-:W-:Y:S01]  /*4cd0*/  VOTEU.ALL UP0, P1 ;  /* 0x0000000000ff7886 */ /* 0x000fe20000800000 */
[----:B------:R-:W-:Y:S01]  /*4ce0*/  UPRMT UR7, UR54, 0x654, UR9 ;  /* 0x0000065436077896 */ /* 0x000fe20008000009 */
[----:B------:R-:W-:Y:S02]  /*4cf0*/  @!P1 R2UR UR18, R4 ;  /* 0x00000000041292ca */ /* 0x000fe400000e0000 */
[----:B------:R-:W-:Y:S04]  /*4d00*/  LOP3.LUT R11, R11, UR20, RZ, 0x3c, !PT ;  /* 0x000000140b0b7c12 */ /* 0x000fe8000f8e3cff */
[----:B------:R-:W-:Y:S01]  /*4d10*/  SHF.L.U32 R0, R11, 0x1f, RZ ;  /* 0x0000001f0b007819 */ /* 0x000fe200000006ff */
[----:B------:R-:W-:Y:S01]  /*4d20*/  IMAD.U32 R5, RZ, RZ, UR5 ;  /* 0x00000005ff057e24 */ /* 0x000fe2000f8e00ff */
[----:B------:R-:W-:Y:S04]  /*4d30*/  ULEA UR5, UR6, UR24, 0x3 ;  /* 0x0000001806057291 */ /* 0x000fe8000f8e18ff */
[----:B------:R-:W-:Y:S11]  /*4d40*/  @!P1 R2UR UR19, R5 ;  /* 0x00000000051392ca */ /* 0x000ff600000e0000 */
[----:B------:R-:W-:Y:S02]  /*4d50*/  @!UPT UIADD3 URZ, UPT, UPT, URZ, URZ, URZ ;  /* 0x000000fffffff290 */ /* 0x000fe4000fffe0ff */
[----:B------:R2:W-:Y:S01]  /*4d60*/  @!UP0 UTMALDG.3D [UR8], [UR18], desc[UR22] ;  /* 0x00001608120085b4 */ /* 0x0005e20008011000 */
[----:B------:R2:W-:Y:S01]  /*4d70*/  @!P1 SYNCS.ARRIVE.TRANS64.RED.A0TR RZ, [UR4+0x40], R2 ;  /* 0x00004002ffff99a7 */ /* 0x0005e20008300404 */
[----:B------:R-:W-:Y:S01]  /*4d80*/  SYNCS.ARRIVE.TRANS64.RED.A1T0 RZ, [UR7], RZ ;  /* 0x000000ffffff79a7 */ /* 0x000fe20008100407 */
[----:B------:R-:W3:Y:S02]  /*4d90*/  SYNCS.PHASECHK.TRANS64.TRYWAIT P0, [UR5+0x58], R0 ;  /* 0x00005800ff0075a7 */ /* 0x000ee40008001105 */
[----:B--23--:R-:W-:Y:S05]  /*4da0*/  @!P0 BRA `(.L_x_82) ;  /* 0x00000034005c8947 */ /* 0x00cfea0003800000 */
.L_x_154:
[----:B------:R-:W-:Y:S01]  /*4db0*/  UIADD3 UR9, UPT, UPT, UR5, 0x40, URZ ;  /* 0x0000004005097890 */ /* 0x000fe2000fffe0ff */
[----:B--2---:R-:W-:Y:S01]  /*4dc0*/  @!P1 IADD3 R2, P0, PT, R12, 0x580, RZ ;  /* 0x000005800c029810 */ /* 0x004fe20007f1e0ff */
[----:B------:R-:W-:Y:S01]  /*4dd0*/  UPLOP3.LUT UP4, UPT, UPT, UPT, UPT, 0x80, 0x8 ;  /* 0x000000000008789c */ /* 0x000fe20003f8f070 */
[----:B------:R-:W-:Y:S01]  /*4de0*/  R2UR UR22, R55 ;  /* 0x00000000371672ca */ /* 0x000fe200000e0000 */
[----:B------:R-:W-:Y:S01]  /*4df0*/  UMOV UR20, 0x0 ;  /* 0x0000000000147882 */ /* 0x000fe20000000000 */
[----:B------:R-:W-:Y:S01]  /*4e00*/  UMOV UR21, 0x10000000 ;  /* 0x1000000000157882 */ /* 0x000fe20000000000 */
[----:B------:R-:W-:Y:S01]  /*4e10*/  UMOV UR12, UR36 ;  /* 0x00000024000c7c82 */ /* 0x000fe20008000000 */
[----:B------:R-:W-:Y:S01]  /*4e20*/  VOTEU.ALL UP0, P1 ;  /* 0x0000000000ff7886 */ /* 0x000fe20000800000 */
[----:B------:R-:W-:Y:S01]  /*4e30*/  @!P1 IMAD.X R0, RZ, RZ, R13, P0 ;  /* 0x000000ffff009224 */ /* 0x000fe200000e060d */
[----:B------:R-:W-:Y:S01]  /*4e40*/  R2UR UR19, R56 ;  /* 0x00000000381372ca */ /* 0x000fe200000e0000 */
[----:B------:R-:W-:Y:S01]  /*4e50*/  UMOV UR36, UR28 ;  /* 0x0000001c00247c82 */ /* 0x000fe20008000000 */
[C---:B------:R-:W-:Y:S01]  /*4e60*/  ISETP.NE.AND P0, PT, R10.reuse, 0x2, PT ;  /* 0x000000020a00780c */ /* 0x040fe20003f05270 */
[----:B------:R-:W-:Y:S02]  /*4e70*/  @!UP0 ULEA UR4, UR6, UR24, 0xd ;  /* 0x0000001806048291 */ /* 0x000fe4000f8e68ff */
[----:B------:R-:W-:Y:S01]  /*4e80*/  @!UP0 UIADD3 UR10, UPT, UPT, UR10, 0x20, URZ ;  /* 0x000000200a0a8890 */ /* 0x000fe2000fffe0ff */
[----:B------:R-:W-:Y:S01]  /*4e90*/  SEL R10, R10, RZ, P0 ;  /* 0x000000ff0a0a7207 */ /* 0x000fe20000000000 */
[----:B------:R-:W-:Y:S02]  /*4ea0*/  @!UP0 UIADD3 UR8, UPT, UPT, UR4, 0x400, URZ ;  /* 0x0000040004088890 */ /* 0x000fe4000fffe0ff */
[----:B------:R-:W-:Y:S01]  /*4eb0*/  UIADD3 UR4, UPT, UPT, UR6, 0x1, URZ ;  /* 0x0000000106047890 */ /* 0x000fe2000fffe0ff */
[----:B------:R-:W-:Y:S01]  /*4ec0*/  @!P1 R2UR UR6, R2 ;  /* 0x00000000020692ca */ /* 0x000fe200000e0000 */
[----:B------:R-:W-:Y:S02]  /*4ed0*/  UIADD3 UR27, UPT, UPT, UR13, UR22, URZ ;  /* 0x000000160d1b7290 */ /* 0x000fe4000fffe0ff */
[----:B------:R-:W-:Y:S02]  /*4ee0*/  UISETP.NE.AND UP0, UPT, UR4, 0x3, UPT ;  /* 0x000000030400788c */ /* 0x000fe4000bf05270 */
[----:B------:R-:W-:Y:S02]  /*4ef0*/  UIADD3 UR26, UPT, UPT, UR14, UR19, URZ ;  /* 0x000000130e1a7290 */ /* 0x000fe4000fffe0ff */
[----:B------:R-:W-:Y:S01]  /*4f00*/  USEL UR25, UR4, URZ, UP0 ;  /* 0x000000ff04197287 */ /* 0x000fe20008000000 */
[----:B------:R-:W-:Y:S01]  /*4f10*/  @!P1 R2UR UR4, R0 ;  /* 0x00000000000492ca */ /* 0x000fe200000e0000 */
[----:B------:R-:W-:Y:S01]  /*4f20*/  USEL UR18, URZ, 0x1, UP0 ;  /* 0x00000001ff127887 */ /* 0x000fe20008000000 */
[----:B------:R-:W-:Y:S01]  /*4f30*/  SEL R0, RZ, 0x1, P0 ;  /* 0x00000001ff007807 */ /* 0x000fe20000000000 */
[----:B------:R-:W-:Y:S02]  /*4f40*/  VOTEU.ALL UP0, P1 ;  /* 0x0000000000ff7886 */ /* 0x000fe40000800000 */
[----:B------:R-:W-:Y:S01]  /*4f50*/  IMAD.U32 R4, RZ, RZ, UR6 ;  /* 0x00000006ff047e24 */ /* 0x000fe2000f8e00ff */
[----:B------:R-:W-:Y:S02]  /*4f60*/  LOP3.LUT R9, R9, R0, RZ, 0x3c, !PT ;  /* 0x0000000009097212 */ /* 0x000fe400078e3cff */
[----:B------:R-:W-:Y:S02]  /*4f70*/  LOP3.LUT R11, R11, UR18, RZ, 0x3c, !PT ;  /* 0x000000120b0b7c12 */ /* 0x000fe4000f8e3cff */
[----:B------:R-:W-:Y:S03]  /*4f80*/  @!P1 R2UR UR6, R4 ;  /* 0x00000000040692ca */ /* 0x000fe600000e0000 */
[----:B------:R-:W-:Y:S01]  /*4f90*/  IMAD.U32 R5, RZ, RZ, UR4 ;  /* 0x00000004ff057e24 */ /* 0x000fe2000f8e00ff */
[----:B------:R-:W-:Y:S04]  /*4fa0*/  UPRMT UR4, UR54, 0x654, UR9 ;  /* 0x0000065436047896 */ /* 0x000fe80008000009 */
[----:B------:R-:W-:Y:S11]  /*4fb0*/  @!P1 R2UR UR7, R5 ;  /* 0x00000000050792ca */ /* 0x000ff600000e0000 */
[----:B------:R-:W-:Y:S02]  /*4fc0*/  @!UPT UIADD3 URZ, UPT, UPT, URZ, URZ, URZ ;  /* 0x000000fffffff290 */ /* 0x000fe4000fffe0ff */
[----:B------:R2:W-:Y:S01]  /*4fd0*/  @!UP0 UTMALDG.3D [UR8], [UR6], desc[UR20] ;  /* 0x00001408060085b4 */ /* 0x0005e20008011000 */
[----:B------:R2:W-:Y:S01]  /*4fe0*/  @!P1 SYNCS.ARRIVE.TRANS64.RED.A0TR RZ, [UR5+0x40], R3 ;  /* 0x00004003ffff99a7 */ /* 0x0005e20008300405 */
[----:B------:R-:W-:Y:S01]  /*4ff0*/  SYNCS.ARRIVE.TRANS64.RED.A1T0 RZ, [UR4], RZ ;  /* 0x000000ffffff79a7 */ /* 0x000fe20008100404 */
[----:B------:R-:W-:Y:S05]  /*5000*/  BRA.U UP2, `(.L_x_83) ;  /* 0xfffffff102d07547 */ /* 0x000fea000b83ffff */
[----:B------:R-:W-:Y:S01]  /*5010*/  UIADD3 UR24, UPT, UPT, UR24, 0x58, URZ ;  /* 0x0000005818187890 */ /* 0x000fe2000fffe0ff */
[----:B------:R-:W-:-:S03]  /*5020*/  SHF.L.U32 R2, R11, 0x1f, RZ ;  /* 0x0000001f0b027819 */ /* 0x000fc600000006ff */
[----:B------:R-:W-:-:S09]  /*5030*/  ULEA UR4, UR25, UR24, 0x3 ;  /* 0x0000001819047291 */ /* 0x000fd2000f8e18ff */
[----:B------:R-:W3:Y:S02]  /*5040*/  SYNCS.PHASECHK.TRANS64.TRYWAIT P0, [UR4], R2 ;  /* 0x00000002ff0075a7 */ /* 0x000ee40008001104 */
[----:B---3--:R-:W-:Y:S05]  /*5050*/  @!P0 BRA `(.L_x_84) ;  /* 0x0000003000c88947 */ /* 0x008fea0003800000 */
.L_x_156:
[----:B------:R-:W-:-:S04]  /*5060*/  UIADD3 UR4, UPT, UPT, UR25, 0x1, URZ ;  /* 0x0000000119047890 */ /* 0x000fc8000fffe0ff */
[----:B------:R-:W-:-:S04]  /*5070*/  UISETP.NE.AND UP0, UPT, UR4, 0x3, UPT ;  /* 0x000000030400788c */ /* 0x000fc8000bf05270 */
[----:B--2---:R-:W-:Y:S02]  /*5080*/  USEL UR6, URZ, 0x1, UP0 ;  /* 0x00000001ff067887 */ /* 0x004fe40008000000 */
[----:B------:R-:W-:-:S04]  /*5090*/  USEL UR4, UR4, URZ, UP0 ;  /* 0x000000ff04047287 */ /* 0x000fc80008000000 */
[----:B------:R-:W-:Y:S01]  /*50a0*/  ULEA UR5, UR4, UR24, 0x3 ;  /* 0x0000001804057291 */ /* 0x000fe2000f8e18ff */
[----:B------:R-:W-:-:S04]  /*50b0*/  LOP3.LUT R11, R11, UR6, RZ, 0x3c, !PT ;  /* 0x000000060b0b7c12 */ /* 0x000fc8000f8e3cff */
[----:B---3--:R-:W-:-:S04]  /*50c0*/  SHF.L.U32 R2, R11, 0x1f, RZ ;  /* 0x0000001f0b027819 */ /* 0x008fc800000006ff */
[----:B------:R-:W2:Y:S02]  /*50d0*/  SYNCS.PHASECHK.TRANS64.TRYWAIT P0, [UR5], R2 ;  /* 0x00000002ff0075a7 */ /* 0x000ea40008001105 */
[----:B--2---:R-:W-:Y:S05]  /*50e0*/  @!P0 BRA `(.L_x_85) ;  /* 0x0000003000bc8947 */ /* 0x004fea0003800000 */
.L_x_158:
[----:B------:R-:W-:-:S04]  /*50f0*/  UIADD3 UR4, UPT, UPT, UR4, 0x1, URZ ;  /* 0x0000000104047890 */ /* 0x000fc8000fffe0ff */
[----:B------:R-:W-:-:S04]  /*5100*/  UISETP.NE.AND UP0, UPT, UR4, 0x3, UPT ;  /* 0x000000030400788c */ /* 0x000fc8000bf05270 */
[----:B------:R-:W-:Y:S02]  /*5110*/  USEL UR5, URZ, 0x1, UP0 ;  /* 0x00000001ff057887 */ /* 0x000fe40008000000 */
[----:B------:R-:W-:-:S04]  /*5120*/  USEL UR4, UR4, URZ, UP0 ;  /* 0x000000ff04047287 */ /* 0x000fc80008000000 */
[----:B------:R-:W-:Y:S01]  /*5130*/  ULEA UR4, UR4, UR24, 0x3 ;  /* 0x0000001804047291 */ /* 0x000fe2000f8e18ff */
[----:B--2---:R-:W-:-:S04]  /*5140*/  LOP3.LUT R2, R11, UR5, RZ, 0x3c, !PT ;  /* 0x000000050b027c12 */ /* 0x004fc8000f8e3cff */
[----:B------:R-:W-:Y:S01]  /*5150*/  SHF.L.U32 R2, R2, 0x1f, RZ ;  /* 0x0000001f02027819 */ /* 0x000fe200000006ff */
[----:B------:R-:W-:-:S07]  /*5160*/  IMAD.U32 R0, RZ, RZ, UR4 ;  /* 0x00000004ff007e24 */ /* 0x000fce000f8e00ff */
.L_x_86:
[----:B--2---:R2:W3:Y:S02]  /*5170*/  SYNCS.PHASECHK.TRANS64.TRYWAIT P0, [R0+URZ], R2 ;  /* 0x00000002000075a7 */ /* 0x0044e400080011ff */
[----:B---3--:R-:W-:Y:S05]  /*5180*/  @!P0 NANOSLEEP.SYNCS 0x989680 ;  /* 0x009896800000895d */ /* 0x008fea0003900000 */
[----:B------:R-:W3:Y:S02]  /*5190*/  @!P0 SYNCS.PHASECHK.TRANS64 P0, [R0+URZ], R2 ;  /* 0x00000002000085a7 */ /* 0x000ee400080010ff */
[----:B-1-3--:R-:W-:Y:S05]  /*51a0*/  @P0 EXIT ;  /* 0x000000000000094d */ /* 0x00afea0003800000 */
[----:B------:R-:W-:Y:S05]  /*51b0*/  BRA `(.L_x_86) ;  /* 0xfffffffc00ec7947 */ /* 0x000fea000383ffff */
.L_x_74:
[----:B------:R-:W-:-:S06]  /*51c0*/  UISETP.GE.AND UP0, UPT, UR18, 0x4, UPT ;  /* 0x000000041200788c */ /* 0x000fcc000bf06270 */
[----:B------:R-:W-:-:S13]  /*51d0*/  PLOP3.LUT P0, PT, PT, PT, UP0, 0x80, 0x8 ;  /* 0x000000000008781c */ /* 0x000fda0003f0f008 */
[----:B-1----:R-:W-:Y:S05]  /*51e0*/  @!P0 EXIT ;  /* 0x000000000000894d */ /* 0x002fea0003800000 */
[----:B------:R-:W-:Y:S01]  /*51f0*/  BAR.SYNC.DEFER_BLOCKING 0x6, 0xa0 ;  /* 0x0182800000007b1d */ /* 0x000fe20000010000 */
[C---:B------:R-:W-:Y:S01]  /*5200*/  IMAD.SHL.U32 R4, R64.reuse, 0x20, RZ ;  /* 0x0000002040047824 */ /* 0x040fe200078e00ff */
[C---:B------:R-:W-:Y:S01]  /*5210*/  R2P PR, R64.reuse, 0x6 ;  /* 0x0000000640007804 */ /* 0x040fe20000000000 */
[C---:B------:R-:W-:Y:S01]  /*5220*/  IMAD.SHL.U32 R2, R64.reuse, 0x4, RZ ;  /* 0x0000000440027824 */ /* 0x040fe200078e00ff */
[----:B------:R-:W-:Y:S01]  /*5230*/  CS2R R60, SRZ ;  /* 0x00000000003c7805 */ /* 0x000fe2000001ff00 */
[----:B------:R-:W-:Y:S01]  /*5240*/  IMAD.U32 R23, R64, 0x10000, RZ ;  /* 0x0001000040177824 */ /* 0x000fe200078e00ff */
[----:B------:R-:W-:Y:S01]  /*5250*/  UMOV UR44, 0x400 ;  /* 0x00000400002c7882 */ /* 0x000fe20000000000 */
[----:B------:R-:W1:Y:S01]  /*5260*/  LDCU.64 UR4, c[0x0][0x890] ;  /* 0x00011200ff0477ac */ /* 0x000e620008000a00 */
[----:B------:R-:W2:Y:S01]  /*5270*/  LDC.64 R50, c[0x0][0x8b0] ;  /* 0x00022c00ff327b82 */ /* 0x000ea20000000a00 */
[----:B------:R-:W-:Y:S01]  /*5280*/  LOP3.LUT R3, R4, 0xe0, RZ, 0xc0, !PT ;  /* 0x000000e004037812 */ /* 0x000fe200078ec0ff */
[----:B------:R-:W-:Y:S01]  /*5290*/  IMAD.SHL.U32 R52, R64, 0x10, RZ ;  /* 0x0000001040347824 */ /* 0x000fe200078e00ff */
[----:B------:R-:W-:Y:S01]  /*52a0*/  ULEA UR44, UR54, UR44, 0x18 ;  /* 0x0000002c362c7291 */ /* 0x000fe2000f8ec0ff */
[----:B------:R-:W-:Y:S01]  /*52b0*/  LOP3.LUT R4, R4, 0x100, RZ, 0xc0, !PT ;  /* 0x0000010004047812 */ /* 0x000fe200078ec0ff */
[----:B------:R-:W-:Y:S01]  /*52c0*/  IMAD.MOV.U32 R63, RZ, RZ, 0x8 ;  /* 0x00000008ff3f7424 */ /* 0x000fe200078e00ff */
[----:B------:R-:W-:Y:S01]  /*52d0*/  LOP3.LUT R2, R3, 0x1c, R2, 0xf8, !PT ;  /* 0x0000001c03027812 */ /* 0x000fe200078ef802 */
[----:B------:R-:W-:Y:S01]  /*52e0*/  IMAD.MOV.U32 R62, RZ, RZ, 0x10 ;  /* 0x00000010ff3e7424 */ /* 0x000fe200078e00ff */
[----:B------:R-:W3:Y:S01]  /*52f0*/  LDC.64 R48, c[0x0][0x8a8] ;  /* 0x00022a00ff307b82 */ /* 0x000ee20000000a00 */
[----:B------:R-:W-:Y:S01]  /*5300*/  SHF.R.U32.HI R3, RZ, 0x2, R64 ;  /* 0x00000002ff037819 */ /* 0x000fe20000011640 */
[----:B------:R-:W-:Y:S01]  /*5310*/  IMAD.MOV.U32 R22, RZ, RZ, RZ ;  /* 0x000000ffff167224 */ /* 0x000fe200078e00ff */
[----:B------:R-:W-:Y:S01]  /*5320*/  LOP3.LUT R23, R23, 0x600000, RZ, 0xc0, !PT ;  /* 0x0060000017177812 */ /* 0x000fe200078ec0ff */
[----:B------:R-:W-:Y:S01]  /*5330*/  IMAD.MOV.U32 R59, RZ, RZ, RZ ;  /* 0x000000ffff3b7224 */ /* 0x000fe200078e00ff */
[----:B------:R-:W-:Y:S01]  /*5340*/  LOP3.LUT R52, R4, 0x600, R52, 0xf8, !PT ;  /* 0x0000060004347812 */ /* 0x000fe200078ef834 */
[----:B------:R-:W4:Y:S01]  /*5350*/  LDCU UR63, c[0x0][0x370] ;  /* 0x00006e00ff3f77ac */ /* 0x000f220008000800 */
[----:B------:R-:W-:Y:S01]  /*5360*/  LOP3.LUT R2, R2, 0x4, R3, 0x78, !PT ;  /* 0x0000000402027812 */ /* 0x000fe200078e7803 */
[----:B------:R-:W4:Y:S01]  /*5370*/  LDS R0, [UR44+0x130] ;  /* 0x0001302cff007984 */ /* 0x000f220008000800 */
[----:B-1----:R-:W-:Y:S01]  /*5380*/  IMAD.U32 R66, RZ, RZ, UR4 ;  /* 0x00000004ff427e24 */ /* 0x002fe2000f8e00ff */
[----:B------:R-:W-:Y:S01]  /*5390*/  UIADD3 UR4, UPT, UPT, UR44, 0x400, URZ ;  /* 0x000004002c047890 */ /* 0x000fe2000fffe0ff */
[----:B------:R-:W-:Y:S01]  /*53a0*/  LOP3.LUT R52, R52, R2, RZ, 0xfc, !PT ;  /* 0x0000000234347212 */ /* 0x000fe200078efcff */
[----:B------:R-:W-:Y:S01]  /*53b0*/  IMAD.U32 R65, RZ, RZ, UR5 ;  /* 0x00000005ff417e24 */ /* 0x000fe2000f8e00ff */
[----:B------:R-:W-:Y:S01]  /*53c0*/  LOP3.LUT R64, R64, 0x60, RZ, 0xc0, !PT ;  /* 0x0000006040407812 */ /* 0x000fe200078ec0ff */
[----:B------:R-:W1:Y:S01]  /*53d0*/  LDCU UR43, c[0x0][0xb0c] ;  /* 0x00016180ff2b77ac */ /* 0x000e620008000800 */
[----:B------:R-:W-:Y:S01]  /*53e0*/  SEL R63, R63, 0xfffffff8, !P1 ;  /* 0xfffffff83f3f7807 */ /* 0x000fe20004800000 */
[----:B------:R-:W-:Y:S01]  /*53f0*/  IMAD.U32 R68, RZ, RZ, UR4 ;  /* 0x00000004ff447e24 */ /* 0x000fe2000f8e00ff */
[----:B------:R-:W-:Y:S01]  /*5400*/  SEL R62, R62, 0xfffffff0, !P2 ;  /* 0xfffffff03e3e7807 */ /* 0x000fe20005000000 */
[----:B------:R-:W1:Y:S01]  /*5410*/  LDCU UR39, c[0x0][0xb30] ;  /* 0x00016600ff2777ac */ /* 0x000e620008000800 */
[----:B------:R-:W1:Y:S01]  /*5420*/  LDCU.64 UR60, c[0x0][0x888] ;  /* 0x00011100ff3c77ac */ /* 0x000e620008000a00 */
[----:B------:R-:W1:Y:S01]  /*5430*/  LDCU.64 UR40, c[0x0][0xb28] ;  /* 0x00016500ff2877ac */ /* 0x000e620008000a00 */
[----:B------:R-:W1:Y:S01]  /*5440*/  LDCU.128 UR56, c[0x0][0xb10] ;  /* 0x00016200ff3877ac */ /* 0x000e620008000c00 */
[----:B------:R-:W1:Y:S01]  /*5450*/  LDCU UR62, c[0x0][0x374] ;  /* 0x00006e80ff3e77ac */ /* 0x000e620008000800 */
[----:B------:R-:W-:Y:S01]  /*5460*/  UMOV UR55, 0x1 ;  /* 0x0000000100377882 */ /* 0x000fe20000000000 */
[----:B------:R-:W-:Y:S01]  /*5470*/  UMOV UR46, URZ ;  /* 0x000000ff002e7c82 */ /* 0x000fe20008000000 */
[----:B------:R-:W-:Y:S01]  /*5480*/  UMOV UR53, URZ ;  /* 0x000000ff00357c82 */ /* 0x000fe20008000000 */
[----:B------:R-:W-:Y:S01]  /*5490*/  UMOV UR52, URZ ;  /* 0x000000ff00347c82 */ /* 0x000fe20008000000 */
[----:B-1234-:R-:W-:-:S07]  /*54a0*/  IMAD.IADD R23, R0, 0x1, R23 ;  /* 0x0000000100177824 */ /* 0x01efce00078e0217 */
.L_x_117:
[C---:B------:R-:W-:Y:S02]  /*54b0*/  LEA R0, R59.reuse, UR44, 0x3 ;  /* 0x0000002c3b007c11 */ /* 0x040fe4000f8e18ff */
[----:B------:R-:W-:Y:S02]  /*54c0*/  SHF.L.U32 R2, R60, 0x1f, RZ ;  /* 0x0000001f3c027819 */ /* 0x000fe400000006ff */
[----:B------:R-:W-:Y:S02]  /*54d0*/  LEA R4, R59, UR44, 0x4 ;  /* 0x0000002c3b047c11 */ /* 0x000fe4000f8e20ff */
[----:B------:R-:W1:Y:S02]  /*54e0*/  SYNCS.PHASECHK.TRANS64.TRYWAIT P0, [R0+URZ+0x80], R2 ;  /* 0x00008002000075a7 */ /* 0x000e6400080011ff */
[----:B-1----:R-:W-:Y:S05]  /*54f0*/  @!P0 BRA `(.L_x_87) ;  /* 0x0000002c00d08947 */ /* 0x002fea0003800000 */
.L_x_159:
[----:B------:R-:W-:Y:S01]  /*5500*/  R2UR UR7, R67 ;  /* 0x00000000430772ca */ /* 0x000fe200000e0000 */
[----:B------:R-:W2:Y:S01]  /*5510*/  LDS.128 R4, [R4+0x110] ;  /* 0x0001100004047984 */ /* 0x000ea20000000c00 */
[----:B-1----:R-:W-:Y:S01]  /*5520*/  VIADD R0, R0, 0x90 ;  /* 0x0000009000007836 */ /* 0x002fe20000000000 */
[----:B------:R-:W-:Y:S04]  /*5530*/  UISETP.GE.AND UP0, UPT, UR42, 0x1, UPT ;  /* 0x000000012a00788c */ /* 0x000fe8000bf06270 */
[----:B------:R-:W-:Y:S01]  /*5540*/  PRMT R0, RZ, 0x654, R0 ;  /* 0x00000654ff007816 */ /* 0x000fe20000000000 */
[----:B------:R-:W-:Y:S01]  /*5550*/  @!PT LDS RZ, [RZ] ;  /* 0x00000000fffff984 */ /* 0x000fe20000000800 */
[----:B------:R-:W-:Y:S01]  /*5560*/  @!PT LDS RZ, [RZ] ;  /* 0x00000000fffff984 */ /* 0x000fe20000000800 */
[----:B------:R-:W-:Y:S01]  /*5570*/  @!PT LDS RZ, [RZ] ;  /* 0x00000000fffff984 */ /* 0x000fe20000000800 */
[----:B------:R-:W-:Y:S01]  /*5580*/  @!PT LDS RZ, [RZ] ;  /* 0x00000000fffff984 */ /* 0x000fe20000000800 */
[----:B------:R1:W-:Y:S06]  /*5590*/  MEMBAR.ALL.CTA ;  /* 0x0000000000007992 */ /* 0x0003ec0000008000 */
[----:B-1----:R-:W1:Y:S02]  /*55a0*/  FENCE.VIEW.ASYNC.S ;  /* 0x00000000000073c6 */ /* 0x002e640000000000 */
[----:B-1----:R1:W-:Y:S01]  /*55b0*/  SYNCS.ARRIVE.TRANS64.RED.A1T0 RZ, [R0+URZ], RZ ;  /* 0x000000ff00ff79a7 */ /* 0x0023e200081004ff */
[----:B--2---:R-:W-:Y:S11]  /*55c0*/  LOP3.LUT P0, RZ, R6, 0x1, RZ, 0xc0, !PT ;  /* 0x0000000106ff7812 */ /* 0x004ff6000780c0ff */
[----:B------:R-:W-:Y:S02]  /*55d0*/  @!UPT UIADD3 URZ, UPT, UPT, URZ, URZ, URZ ;  /* 0x000000fffffff290 */ /* 0x000fe4000fffe0ff */
[----:B------:R-:W-:Y:S01]  /*55e0*/  VOTEU.ANY UP1, P0 ;  /* 0x0000000000ff7886 */ /* 0x000fe20000020100 */
[----:B------:R-:W-:Y:S01]  /*55f0*/  PLOP3.LUT P0, PT, PT, PT, UP1, 0x80, 0x8 ;  /* 0x000000000008781c */ /* 0x000fe20003f0f018 */
[----:B------:R-:W-:Y:S06]  /*5600*/  UP2UR UR4, UPR, URZ, 0x2 ;  /* 0x00000002ff047883 */ /* 0x000fec0008000000 */
[----:B------:R-:W-:Y:S06]  /*5610*/  IMAD.U32 R69, RZ, RZ, UR4 ;  /* 0x00000004ff457e24 */ /* 0x000fec000f8e00ff */
[----:B------:R-:W-:Y:S02]  /*5620*/  @P0 SHF.R.U32.HI R2, RZ, 0x10, R5 ;  /* 0x00000010ff020819 */ /* 0x000fe40000011605 */
[----:B------:R-:W-:Y:S02]  /*5630*/  @P0 MOV R3, R4 ;  /* 0x0000000400030202 */ /* 0x000fe40000000f00 */
[----:B------:R-:W-:Y:S02]  /*5640*/  @P0 R2UR UR4, R2 ;  /* 0x00000000020402ca */ /* 0x000fe400000e0000 */
[----:B------:R-:W-:Y:S02]  /*5650*/  @P0 LOP3.LUT R4, R5, 0xffff, RZ, 0xc0, !PT ;  /* 0x0000ffff05040812 */ /* 0x000fe400078ec0ff */
[----:B------:R-:W-:Y:S02]  /*5660*/  @P0 R2UR UR6, R3 ;  /* 0x00000000030602ca */ /* 0x000fe400000e0000 */
[----:B------:R-:W-:Y:S07]  /*5670*/  @P0 R2UR UR5, R4 ;  /* 0x00000000040502ca */ /* 0x000fee00000e0000 */
[----:B------:R-:W-:Y:S02]  /*5680*/  @UP1 UMOV UR7, UR4 ;  /* 0x0000000400071c82 */ /* 0x000fe40008000000 */
[----:B------:R-:W-:Y:S02]  /*5690*/  IMAD.U32 R67, RZ, RZ, UR7 ;  /* 0x00000007ff437e24 */ /* 0x000fe4000f8e00ff */
[----:B------:R-:W-:Y:S02]  /*56a0*/  @UP1 UMOV UR38, UR6 ;  /* 0x0000000600261c82 */ /* 0x000fe40008000000 */
[----:B------:R-:W-:Y:S01]  /*56b0*/  @UP1 UMOV UR37, UR5 ;  /* 0x0000000500251c82 */ /* 0x000fe20008000000 */
[----:B-1----:R-:W-:Y:S05]  /*56c0*/  BRA.U !UP0, `(.L_x_88) ;  /* 0x0000000108cc7547 */ /* 0x002fea000b800000 */
[----:B------:R-:W1:Y:S01]  /*56d0*/  LDCU UR12, c[0x0][0xb20] ;  /* 0x00016400ff0c77ac */ /* 0x000e620008000800 */
[----:B------:R-:W-:Y:S02]  /*56e0*/  UIMAD.WIDE.U32 UR4, UR62, UR59, URZ ;  /* 0x0000003b3e0472a5 */ /* 0x000fe4000f8e00ff */
[----:B------:R-:W-:Y:S02]  /*56f0*/  UIMAD.WIDE.U32 UR6, UR63, UR56, URZ ;  /* 0x000000383f0672a5 */ /* 0x000fe4000f8e00ff */
[----:B------:R-:W-:Y:S02]  /*5700*/  UISETP.NE.AND UP0, UPT, UR58, 0x1, UPT ;  /* 0x000000013a00788c */ /* 0x000fe4000bf05270 */
[----:B------:R-:W-:Y:S02]  /*5710*/  UIMAD.WIDE.U32 UR8, UR37, UR59, URZ ;  /* 0x0000003b250872a5 */ /* 0x000fe4000f8e00ff */
[----:B------:R-:W-:Y:S02]  /*5720*/  UIMAD.WIDE.U32 UR10, UR38, UR56, URZ ;  /* 0x00000038260a72a5 */ /* 0x000fe4000f8e00ff */
[----:B------:R-:W-:Y:S02]  /*5730*/  UISETP.NE.AND UP1, UPT, UR43, 0x1, UPT ;  /* 0x000000012b00788c */ /* 0x000fe4000bf25270 */
[----:B------:R-:W-:Y:S01]  /*5740*/  UISETP.NE.AND UP2, UPT, UR42, 0x1, UPT ;  /* 0x000000012a00788c */ /* 0x000fe2000bf45270 */
[----:B------:R-:W-:Y:S02]  /*5750*/  UMOV UR4, UR5 ;  /* 0x0000000500047c82 */ /* 0x000fe40008000000 */
[----:B-1----:R-:W-:Y:S03]  /*5760*/  USHF.R.U32.HI UR5, URZ, UR12, UR4 ;  /* 0x0000000cff057299 */ /* 0x002fe60008011604 */
[----:B------:R-:W-:Y:S02]  /*5770*/  UMOV UR4, UR7 ;  /* 0x0000000700047c82 */ /* 0x000fe40008000000 */
[----:B------:R-:W-:Y:S02]  /*5780*/  USHF.R.U32.HI UR7, URZ, UR57, UR4 ;  /* 0x00000039ff077299 */ /* 0x000fe40008011604 */
[----:B------:R-:W-:Y:S02]  /*5790*/  USEL UR4, UR62, UR5, !UP0 ;  /* 0x000000053e047287 */ /* 0x000fe4000c000000 */
[----:B------:R-:W-:Y:S01]  /*57a0*/  USEL UR7, UR63, UR7, !UP1 ;  /* 0x000000073f077287 */ /* 0x000fe2000c800000 */
[----:B------:R-:W-:Y:S01]  /*57b0*/  UMOV UR5, UR9 ;  /* 0x0000000900057c82 */ /* 0x000fe20008000000 */
[----:B------:R-:W-:Y:S02]  /*57c0*/  UIMAD.WIDE.U32 UR8, UR4, UR40, URZ ;  /* 0x00000028040872a5 */ /* 0x000fe4000f8e00ff */
[----:B------:R-:W-:Y:S03]  /*57d0*/  USHF.R.U32.HI UR6, URZ, UR12, UR5 ;  /* 0x0000000cff067299 */ /* 0x000fe60008011605 */
[----:B------:R-:W-:Y:S01]  /*57e0*/  UMOV UR5, UR11 ;  /* 0x0000000b00057c82 */ /* 0x000fe20008000000 */
[----:B------:R-:W-:Y:S02]  /*57f0*/  UIMAD.WIDE.U32 UR10, UR7, UR40, URZ ;  /* 0x00000028070a72a5 */ /* 0x000fe4000f8e00ff */
[----:B------:R-:W-:Y:S02]  /*5800*/  USHF.R.U32.HI UR12, URZ, UR57, UR5 ;  /* 0x00000039ff0c7299 */ /* 0x000fe40008011605 */
[----:B------:R-:W-:Y:S01]  /*5810*/  USEL UR6, UR37, UR6, !UP0 ;  /* 0x0000000625067287 */ /* 0x000fe2000c000000 */
[----:B------:R-:W-:Y:S02]  /*5820*/  UMOV UR5, UR9 ;  /* 0x0000000900057c82 */ /* 0x000fe40008000000 */
[----:B------:R-:W-:Y:S01]  /*5830*/  UMOV UR10, UR11 ;  /* 0x0000000b000a7c82 */ /* 0x000fe20008000000 */
[----:B------:R-:W-:Y:S02]  /*5840*/  @UP2 USHF.R.U32.HI UR4, URZ, UR41, UR5 ;  /* 0x00000029ff042299 */ /* 0x000fe40008011605 */
[----:B------:R-:W-:Y:S02]  /*5850*/  @UP2 USHF.R.U32.HI UR7, URZ, UR41, UR10 ;  /* 0x00000029ff072299 */ /* 0x000fe4000801160a */
[----:B------:R-:W-:Y:S02]  /*5860*/  UIMAD UR4, UR42, UR4, URZ ;  /* 0x000000042a0472a4 */ /* 0x000fe4000f8e02ff */
[----:B------:R-:W-:Y:S02]  /*5870*/  UIMAD.WIDE.U32 UR10, UR6, UR40, URZ ;  /* 0x00000028060a72a5 */ /* 0x000fe4000f8e00ff */
[----:B------:R-:W-:Y:S02]  /*5880*/  USEL UR5, UR38, UR12, !UP1 ;  /* 0x0000000c26057287 */ /* 0x000fe4000c800000 */
[----:B------:R-:W-:Y:S02]  /*5890*/  UIMAD UR8, UR42, UR7, URZ ;  /* 0x000000072a0872a4 */ /* 0x000fe4000f8e02ff */
[----:B------:R-:W-:Y:S03]  /*58a0*/  UISETP.GE.AND UP0, UPT, UR6, UR4, UPT ;  /* 0x000000040600728c */ /* 0x000fe6000bf06270 */
[----:B------:R-:W-:Y:S01]  /*58b0*/  UMOV UR4, UR11 ;  /* 0x0000000b00047c82 */ /* 0x000fe20008000000 */
[----:B------:R-:W-:Y:S02]  /*58c0*/  UISETP.GE.OR UP0, UPT, UR5, UR8, UP0 ;  /* 0x000000080500728c */ /* 0x000fe40008706670 */
[----:B------:R-:W-:Y:S02]  /*58d0*/  USHF.R.U32.HI UR4, URZ, UR41, UR4 ;  /* 0x00000029ff047299 */ /* 0x000fe40008011604 */
[----:B------:R-:W-:Y:S02]  /*58e0*/  UIMAD.WIDE.U32 UR8, UR5, UR40, URZ ;  /* 0x00000028050872a5 */ /* 0x000fe4000f8e00ff */
[----:B------:R-:W-:Y:S02]  /*58f0*/  USEL UR11, UR6, UR4, !UP2 ;  /* 0x00000004060b7287 */ /* 0x000fe4000d000000 */
[----:B------:R-:W-:Y:S02]  /*5900*/  UIADD3 UR8, UPT, UPT, -UR5, URZ, URZ ;  /* 0x000000ff05087290 */ /* 0x000fe4000fffe1ff */
[----:B------:R-:W-:Y:S01]  /*5910*/  UIADD3 UR10, UPT, UPT, -UR11, URZ, URZ ;  /* 0x000000ff0b0a7290 */ /* 0x000fe2000fffe1ff */
[----:B------:R-:W-:Y:S01]  /*5920*/  @!UP0 UMOV UR4, UR9 ;  /* 0x0000000900048c82 */ /* 0x000fe20008000000 */
[----:B------:R-:W-:Y:S02]  /*5930*/  UIADD3 UR9, UPT, UPT, -UR6, URZ, URZ ;  /* 0x000000ff06097290 */ /* 0x000fe4000fffe1ff */
[----:B------:R-:W-:Y:S02]  /*5940*/  @!UP0 USHF.R.U32.HI UR4, URZ, UR41, UR4 ;  /* 0x00000029ff048299 */ /* 0x000fe40008011604 */
[----:B------:R-:W-:Y:S02]  /*5950*/  UIMAD UR10, UR42, UR10, UR6 ;  /* 0x0000000a2a0a72a4 */ /* 0x000fe4000f8e0206 */
[----:B------:R-:W-:Y:S04]  /*5960*/  @!UP0 USEL UR4, UR5, UR4, !UP2 ;  /* 0x0000000405048287 */ /* 0x000fe8000d000000 */
[----:B------:R-:W-:Y:S02]  /*5970*/  @!UP0 UIMAD UR10, UR7, UR10, UR4 ;  /* 0x0000000a070a82a4 */ /* 0x000fe4000f8e0204 */
[----:B------:R-:W-:Y:S02]  /*5980*/  @!UP0 UIADD3 UR11, UPT, UPT, UR11, -UR4, URZ ;  /* 0x800000040b0b8290 */ /* 0x000fe4000fffe0ff */
[----:B------:R-:W-:Y:S02]  /*5990*/  UIMAD UR7, UR43, UR8, UR38 ;  /* 0x000000082b0772a4 */ /* 0x000fe4000f8e0226 */
[----:B------:R-:W-:Y:S02]  /*59a0*/  @!UP0 UIMAD UR6, UR11, UR42, UR5 ;  /* 0x0000002a0b0682a4 */ /* 0x000fe4000f8e0205 */
[----:B------:R-:W-:Y:S01]  /*59b0*/  UIMAD UR4, UR58, UR9, UR37 ;  /* 0x000000093a0472a4 */ /* 0x000fe2000f8e0225 */
[----:B------:R-:W-:Y:S02]  /*59c0*/  @!UP0 UMOV UR5, UR10 ;  /* 0x0000000a00058c82 */ /* 0x000fe40008000000 */
[----:B------:R-:W-:Y:S02]  /*59d0*/  UIMAD UR38, UR5, UR43, UR7 ;  /* 0x0000002b052672a4 */ /* 0x000fe4000f8e0207 */
[----:B------:R-:W-:Y:S11]  /*59e0*/  UIMAD UR37, UR6, UR58, UR4 ;  /* 0x0000003a062572a4 */ /* 0x000ff6000f8e0204 */
[----:B------:R-:W-:Y:S01]  /*59f0*/  @!UPT UIADD3 URZ, UPT, UPT, URZ, URZ, URZ ;  /* 0x000000fffffff290 */ /* 0x000fe2000fffe0ff */
.L_x_88:
[----:B------:R-:W-:Y:S01]  /*5a00*/  UISETP.NE.AND UP0, UPT, UR39, 0x1, UPT ;  /* 0x000000012700788c */ /* 0x000fe2000bf05270 */
[----:B------:R-:W-:Y:S01]  /*5a10*/  R2UR UR11, R68 ;  /* 0x00000000440b72ca */ /* 0x000fe200000e0000 */
[----:B------:R-:W-:Y:S01]  /*5a20*/  USHF.L.U32 UR50, UR26, 0x6, URZ ;  /* 0x000000061a327899 */ /* 0x000fe200080006ff */
[----:B------:R-:W-:Y:S01]  /*5a30*/  IADD3 R59, PT, PT, R59, 0x1, RZ ;  /* 0x000000013b3b7810 */ /* 0x000fe20007ffe0ff */
[----:B------:R-:W-:Y:S07]  /*5a40*/  USHF.L.U32 UR49, UR27, 0x6, URZ ;  /* 0x000000061b317899 */ /* 0x000fee00080006ff */
[----:B------:R-:W1:Y:S01]  /*5a50*/  @!UP0 LDCU.128 UR12, c[0x0][0xb10] ;  /* 0x00016200ff0c87ac */ /* 0x000e620008000c00 */
[----:B------:R-:W2:Y:S01]  /*5a60*/  @!UP0 LDCU UR5, c[0x0][0xb0c] ;  /* 0x00016180ff0587ac */ /* 0x000ea20008000800 */
[----:B------:R-:W3:Y:S01]  /*5a70*/  @!UP0 LDCU UR10, c[0x0][0xb20] ;  /* 0x00016400ff0a87ac */ /* 0x000ee20008000800 */
[----:B-1----:R-:W-:Y:S02]  /*5a80*/  UIMAD.WIDE.U32 UR8, UR38, UR12, URZ ;  /* 0x0000000c260872a5 */ /* 0x002fe4000f8e00ff */
[----:B------:R-:W-:Y:S02]  /*5a90*/  UIMAD.WIDE.U32 UR6, UR37, UR15, URZ ;  /* 0x0000000f250672a5 */ /* 0x000fe4000f8e00ff */
[----:B------:R-:W-:Y:S03]  /*5aa0*/  @!UP0 UISETP.NE.AND UP1, UPT, UR14, 0x1, UPT ;  /* 0x000000010e00888c */ /* 0x000fe6000bf25270 */
[----:B------:R-:W-:Y:S01]  /*5ab0*/  @!UP0 UMOV UR4, UR9 ;  /* 0x0000000900048c82 */ /* 0x000fe20008000000 */
[----:B--2---:R-:W-:Y:S02]  /*5ac0*/  @!UP0 UISETP.NE.AND UP2, UPT, UR5, 0x1, UPT ;  /* 0x000000010500888c */ /* 0x004fe4000bf45270 */
[----:B------:R-:W-:Y:S01]  /*5ad0*/  @!UP0 USHF.R.U32.HI UR4, URZ, UR13, UR4 ;  /* 0x0000000dff048299 */ /* 0x000fe20008011604 */
[----:B------:R-:W-:Y:S02]  /*5ae0*/  @!UP0 UMOV UR6, UR7 ;  /* 0x0000000700068c82 */ /* 0x000fe40008000000 */
[----:B---3--:R-:W-:Y:S02]  /*5af0*/  @!UP0 USHF.R.U32.HI UR6, URZ, UR10, UR6 ;  /* 0x0000000aff068299 */ /* 0x008fe40008011606 */
[----:B------:R-:W-:Y:S02]  /*5b00*/  @!UP0 USEL UR7, UR38, UR4, !UP2 ;  /* 0x0000000426078287 */ /* 0x000fe4000d000000 */
[----:B------:R-:W-:Y:S04]  /*5b10*/  @!UP0 USEL UR6, UR37, UR6, !UP1 ;  /* 0x0000000625068287 */ /* 0x000fe8000c800000 */
[----:B------:R-:W-:Y:S02]  /*5b20*/  @!UP0 UIADD3 UR4, UPT, UPT, -UR7, UR6, URZ ;  /* 0x0000000607048290 */ /* 0x000fe4000fffe1ff */
[----:B------:R-:W-:Y:S02]  /*5b30*/  @!UP0 UIADD3 UR6, UPT, UPT, UR7, -UR6, URZ ;  /* 0x8000000607068290 */ /* 0x000fe4000fffe0ff */
[----:B------:R-:W-:Y:S02]  /*5b40*/  @!UP0 UIMAD UR38, UR4, UR5, UR38 ;  /* 0x00000005042682a4 */ /* 0x000fe4000f8e0226 */
[----:B------:R-:W-:Y:S02]  /*5b50*/  @!UP0 UIMAD UR37, UR6, UR14, UR37 ;  /* 0x0000000e062582a4 */ /* 0x000fe4000f8e0225 */
[----:B------:R-:W-:Y:S09]  /*5b60*/  ULOP3.LUT UP0, URZ, UR11, 0x3f0, URZ, 0xc0, !UPT ;  /* 0x000003f00bff7892 */ /* 0x000ff2000f80c0ff */
[----:B------:R-:W-:Y:S05]  /*5b70*/  BRA.U !UP0, `(.L_x_89) ;  /* 0x00000001087c7547 */ /* 0x000fea000b800000 */
[----:B------:R-:W1:Y:S01]  /*5b80*/  LDCU.64 UR8, c[0x4][0x80] ;  /* 0x01001000ff0877ac */ /* 0x000e620008000a00 */
[----:B------:R-:W-:Y:S01]  /*5b90*/  MOV R2, 0x0 ;  /* 0x0000000000027802 */ /* 0x000fe20000000f00 */
[----:B------:R-:W-:Y:S02]  /*5ba0*/  HFMA2 R12, -RZ, RZ, 0, 5.9604644775390625e-08 ;  /* 0x00000001ff0c7431 */ /* 0x000fe400000001ff */
[----:B------:R-:W-:Y:S01]  /*5bb0*/  IMAD.MOV.U32 R8, RZ, RZ, 0x70 ;  /* 0x00000070ff087424 */ /* 0x000fe200078e00ff */
[----:B------:R2:W3:Y:S01]  /*5bc0*/  LDC.64 R14, c[0x4][R2] ;  /* 0x01000000020e7b82 */ /* 0x0004e20000000a00 */
[----:B------:R-:W4:Y:S01]  /*5bd0*/  LDCU.64 UR6, c[0x4][0x88] ;  /* 0x01001100ff0677ac */ /* 0x000f220008000a00 */
[----:B------:R-:W-:Y:S01]  /*5be0*/  IMAD.MOV.U32 R13, RZ, RZ, RZ ;  /* 0x000000ffff0d7224 */ /* 0x000fe200078e00ff */
[----:B------:R-:W2:Y:S01]  /*5bf0*/  LDCU.64 UR4, c[0x4][0x8] ;  /* 0x01000100ff0477ac */ /* 0x000ea20008000a00 */
[----:B-1----:R-:W-:Y:S01]  /*5c00*/  MOV R5, UR9 ;  /* 0x0000000900057c02 */ /* 0x002fe20008000f00 */
[----:B------:R-:W-:Y:S01]  /*5c10*/  IMAD.U32 R4, RZ, RZ, UR8 ;  /* 0x00000008ff047e24 */ /* 0x000fe2000f8e00ff */
[----:B----4-:R-:W-:Y:S01]  /*5c20*/  MOV R7, UR7 ;  /* 0x0000000700077c02 */ /* 0x010fe20008000f00 */
[----:B------:R-:W-:Y:S01]  /*5c30*/  IMAD.U32 R6, RZ, RZ, UR6 ;  /* 0x00000006ff067e24 */ /* 0x000fe2000f8e00ff */
[----:B--2---:R-:W-:Y:S01]  /*5c40*/  MOV R11, UR5 ;  /* 0x00000005000b7c02 */ /* 0x004fe20008000f00 */
[----:B------:R-:W-:Y:S02]  /*5c50*/  IMAD.U32 R10, RZ, RZ, UR4 ;  /* 0x00000004ff0a7e24 */ /* 0x000fe4000f8e00ff */
[----:B------:R-:W-:Y:S07]  /*5c60*/  LEPC R20, `(.L_x_90) ;  /* 0x000000001014794e */ /* 0x000fee0000000000 */
[----:B---3-5:R-:W-:Y:S05]  /*5c70*/  CALL.ABS.NOINC R14 ;  /* 0x000000000e007343 */ /* 0x028fea0003c00000 */
.L_x_90:
[----:B------:R-:W1:Y:S01]  /*5c80*/  LDCU.64 UR8, c[0x4][0x80] ;  /* 0x01001000ff0877ac */ /* 0x000e620008000a00 */
[----:B------:R-:W2:Y:S01]  /*5c90*/  LDC.64 R2, c[0x4][R2] ;  /* 0x0100000002027b82 */ /* 0x000ea20000000a00 */
[----:B------:R-:W-:Y:S02]  /*5ca0*/  HFMA2 R12, -RZ, RZ, 0, 5.9604644775390625e-08 ;  /* 0x00000001ff0c7431 */ /* 0x000fe400000001ff */
[----:B------:R-:W-:Y:S02]  /*5cb0*/  IMAD.MOV.U32 R8, RZ, RZ, 0x70 ;  /* 0x00000070ff087424 */ /* 0x000fe400078e00ff */
[----:B------:R-:W-:Y:S01]  /*5cc0*/  IMAD.MOV.U32 R13, RZ, RZ, RZ ;  /* 0x000000ffff0d7224 */ /* 0x000fe200078e00ff */
[----:B------:R-:W3:Y:S01]  /*5cd0*/  LDCU.64 UR6, c[0x4][0x88] ;  /* 0x01001100ff0677ac */ /* 0x000ee20008000a00 */
[----:B------:R-:W4:Y:S01]  /*5ce0*/  LDCU.64 UR4, c[0x4][0x8] ;  /* 0x01000100ff0477ac */ /* 0x000f220008000a00 */
[----:B-1----:R-:W-:Y:S02]  /*5cf0*/  MOV R4, UR8 ;  /* 0x0000000800047c02 */ /* 0x002fe40008000f00 */
[----:B------:R-:W-:Y:S02]  /*5d00*/  MOV R5, UR9 ;  /* 0x0000000900057c02 */ /* 0x000fe40008000f00 */
[----:B---3--:R-:W-:Y:S01]  /*5d10*/  MOV R7, UR7 ;  /* 0x0000000700077c02 */ /* 0x008fe20008000f00 */
[----:B------:R-:W-:Y:S01]  /*5d20*/  IMAD.U32 R6, RZ, RZ, UR6 ;  /* 0x00000006ff067e24 */ /* 0x000fe2000f8e00ff */
[----:B----4-:R-:W-:Y:S01]  /*5d30*/  MOV R11, UR5 ;  /* 0x00000005000b7c02 */ /* 0x010fe20008000f00 */
[----:B------:R-:W-:Y:S02]  /*5d40*/  IMAD.U32 R10, RZ, RZ, UR4 ;  /* 0x00000004ff0a7e24 */ /* 0x000fe4000f8e00ff */
[----:B------:R-:W-:Y:S07]  /*5d50*/  LEPC R20, `(.L_x_89) ;  /* 0x000000001014794e */ /* 0x000fee0000000000 */
[----:B--2---:R-:W-:Y:S05]  /*5d60*/  CALL.ABS.NOINC R2 ;  /* 0x0000000002007343 */ /* 0x004fea0003c00000 */
.L_x_89:
[----:B------:R-:W-:Y:S02]  /*5d70*/  R2UR UR6, R57 ;  /* 0x00000000390672ca */ /* 0x000fe400000e0000 */
[----:B------:R-:W-:Y:S02]  /*5d80*/  R2UR UR5, R66 ;  /* 0x00000000420572ca */ /* 0x000fe400000e0000 */
[----:B------:R-:W-:Y:S02]  /*5d90*/  R2UR UR4, R65 ;  /* 0x00000000410472ca */ /* 0x000fe400000e0000 */
[----:B------:R-:W-:Y:S02]  /*5da0*/  ISETP.NE.U32.AND P4, PT, R50, RZ, PT ;  /* 0x000000ff3200720c */ /* 0x000fe40003f85070 */
[----:B------:R-:W-:Y:S02]  /*5db0*/  ISETP.NE.U32.AND P2, PT, RZ, UR60, PT ;  /* 0x0000003cff007c0c */ /* 0x000fe4000bf45070 */
[----:B------:R-:W-:Y:S02]  /*5dc0*/  ISETP.NE.AND.EX P4, PT, R51, RZ, PT, P4 ;  /* 0x000000ff3300720c */ /* 0x000fe40003f85340 */
[----:B------:R-:W-:Y:S01]  /*5dd0*/  ISETP.NE.AND.EX P2, PT, RZ, UR61, PT, P2 ;  /* 0x0000003dff007c0c */ /* 0x000fe2000bf45320 */
[----:B------:R-:W-:Y:S02]  /*5de0*/  UISETP.NE.AND UP2, UPT, UR6, URZ, UPT ;  /* 0x000000ff0600728c */ /* 0x000fe4000bf45270 */
[----:B------:R-:W-:Y:S04]  /*5df0*/  UISETP.NE.U32.AND UP0, UPT, UR5, URZ, UPT ;  /* 0x000000ff0500728c */ /* 0x000fe8000bf05070 */
[----:B------:R-:W-:Y:S01]  /*5e00*/  UISETP.NE.AND.EX UP1, UPT, UR4, URZ, UPT, UP0 ;  /* 0x000000ff0400728c */ /* 0x000fe2000bf25300 */
[----:B------:R-:W-:Y:S01]  /*5e10*/  PLOP3.LUT P1, PT, PT, PT, UP2, 0x80, 0x8 ;  /* 0x000000000008781c */ /* 0x000fe20003f2f028 */
[----:B------:R-:W-:Y:S03]  /*5e20*/  UPLOP3.LUT UP0, UPT, UPT, UPT, UPT, 0x40, 0x4 ;  /* 0x000000000004789c */ /* 0x000fe60003f0e870 */
[----:B------:R-:W-:Y:S06]  /*5e30*/  @UP2 UPLOP3.LUT UP0, UPT, UPT, UPT, UP1, 0x80, 0x8 ;  /* 0x000000000008289c */ /* 0x000fec0003f0f010 */
[----:B------:R-:W-:Y:S01]  /*5e40*/  PLOP3.LUT P0, PT, PT, PT, UP0, 0x80, 0x8 ;  /* 0x000000000008781c */ /* 0x000fe20003f0f008 */
[----:B------:R-:W-:Y:S01]  /*5e50*/  @!UPT UIADD3 URZ, UPT, UPT, URZ, URZ, URZ ;  /* 0x000000fffffff290 */ /* 0x000fe2000fffe0ff */
[----:B------:R-:W-:Y:S11]  /*5e60*/  BRA.U !UP1, `(.L_x_91) ;  /* 0x0000000109407547 */ /* 0x000ff6000b800000 */
[----:B------:R-:W-:Y:S01]  /*5e70*/  UISETP.NE.U32.AND UP0, UPT, UR60, URZ, UPT ;  /* 0x000000ff3c00728c */ /* 0x000fe2000bf05070 */
[----:B------:R-:W-:Y:S01]  /*5e80*/  R2UR UR6, R66 ;  /* 0x00000000420672ca */ /* 0x000fe200000e0000 */
[----:B------:R-:W1:Y:S01]  /*5e90*/  LDCU.64 UR8, c[0x0][0x358] ;  /* 0x00006b00ff0877ac */ /* 0x000e620008000a00 */
[----:B------:R-:W-:Y:S02]  /*5ea0*/  HFMA2 R53, -RZ, RZ, 0, 5.9604644775390625e-08 ;  /* 0x00000001ff357431 */ /* 0x000fe400000001ff */
[----:B------:R-:W-:Y:S01]  /*5eb0*/  IMAD.MOV.U32 R0, RZ, RZ, 0x1 ;  /* 0x00000001ff007424 */ /* 0x000fe200078e00ff */
[----:B------:R-:W-:Y:S06]  /*5ec0*/  UISETP.NE.AND.EX UP0, UPT, UR61, URZ, UPT, UP0 ;  /* 0x000000ff3d00728c */ /* 0x000fec000bf05300 */
[----:B------:R-:W-:Y:S05]  /*5ed0*/  PLOP3.LUT P3, PT, PT, PT, UP0, 0x80, 0x8 ;  /* 0x000000000008781c */ /* 0x000fea0003f6f008 */
[----:B------:R-:W2:Y:S01]  /*5ee0*/  @UP0 LDCU.64 UR4, c[0x0][0x888] ;  /* 0x00011100ff0407ac */ /* 0x000ea20008000a00 */
[----:B------:R-:W-:Y:S07]  /*5ef0*/  @UP0 UIMAD UR6, UR36, UR6, URZ ;  /* 0x00000006240602a4 */ /* 0x000fee000f8e02ff */
[----:B------:R-:W-:Y:S01]  /*5f00*/  @!P3 PRMT R53, R0, 0x7610, R53 ;  /* 0x000076100035b816 */ /* 0x000fe20000000035 */
[----:B--2---:R-:W-:Y:S06]  /*5f10*/  @UP0 UIMAD.WIDE UR4, UR6, 0x4, UR4 ;  /* 0x00000004060408a5 */ /* 0x004fec000f8e0204 */
[----:B-----5:R-:W-:Y:S02]  /*5f20*/  IMAD.U32 R26, RZ, RZ, UR4 ;  /* 0x00000004ff1a7e24 */ /* 0x020fe4000f8e00ff */
[----:B------:R-:W-:Y:S03]  /*5f30*/  IMAD.U32 R27, RZ, RZ, UR5 ;  /* 0x00000005ff1b7e24 */ /* 0x000fe6000f8e00ff */
[----:B------:R-:W2:Y:S02]  /*5f40*/  @!UP0 LDCU UR4, c[0x0][0x880] ;  /* 0x00011000ff0487ac */ /* 0x000ea40008000800 */
[----:B-1----:R1:W5:Y:S02]  /*5f50*/  @P3 LDG.E R26, desc[UR8][R26.64] ;  /* 0x000000081a1a3981 */ /* 0x002364000c1e1900 */
[----:B-12---:R-:W-:Y:S02]  /*5f60*/  @!P3 MOV R26, UR4 ;  /* 0x00000004001abc02 */ /* 0x006fe40008000f00 */
.L_x_91:
[----:B------:R-:W-:Y:S05]  /*5f70*/  @!P4 BRA `(.L_x_92) ;  /* 0x000000000024c947 */ /* 0x000fea0003800000 */
[----:B------:R-:W-:Y:S01]  /*5f80*/  ISETP.NE.U32.AND P3, PT, R48, RZ, PT ;  /* 0x000000ff3000720c */ /* 0x000fe20003f65070 */
[----:B------:R-:W1:Y:S03]  /*5f90*/  LDCU.64 UR4, c[0x0][0x358] ;  /* 0x00006b00ff0477ac */ /* 0x000e660008000a00 */
[----:B------:R-:W-:Y:S11]  /*5fa0*/  ISETP.NE.AND.EX P3, PT, R49, RZ, PT, P3 ;  /* 0x000000ff3100720c */ /* 0x000ff60003f65330 */
[----:B------:R-:W-:Y:S02]  /*5fb0*/  @!UPT UIADD3 URZ, UPT, UPT, URZ, URZ, URZ ;  /* 0x000000fffffff290 */ /* 0x000fe4000fffe0ff */
[----:B------:R-:W2:Y:S01]  /*5fc0*/  @P3 LDC.64 R2, c[0x0][0x8a8] ;  /* 0x00022a00ff023b82 */ /* 0x000ea20000000a00 */
[----:B------:R-:W-:Y:S04]  /*5fd0*/  @P3 IMAD R0, R50, UR36, RZ ;  /* 0x0000002432003c24 */ /* 0x000fe8000f8e02ff */
[----:B--2---:R-:W-:Y:S05]  /*5fe0*/  @P3 IMAD.WIDE R2, R0, 0x4, R2 ;  /* 0x0000000400023825 */ /* 0x004fea00078e0202 */
[----:B-1---5:R1:W5:Y:S02]  /*5ff0*/  @P3 LDG.E R24, desc[UR4][R2.64] ;  /* 0x0000000402183981 */ /* 0x022364000c1e1900 */
[----:B-1----:R-:W2:Y:S02]  /*6000*/  @!P3 LDC R24, c[0x0][0x8a0] ;  /* 0x00022800ff18bb82 */ /* 0x002ea40000000800 */
.L_x_92:
[----:B-----5:R-:W-:Y:S01]  /*6010*/  FSETP.NEU.AND P3, PT, R26, RZ, PT ;  /* 0x000000ff1a00720b */ /* 0x020fe20003f6d000 */
[----:B------:R-:W-:Y:S01]  /*6020*/  IMAD.U32 R2, RZ, RZ, UR46 ;  /* 0x0000002eff027e24 */ /* 0x000fe2000f8e00ff */
[----:B------:R-:W-:Y:S01]  /*6030*/  SEL R5, RZ, 0xffffffff, P2 ;  /* 0xffffffffff057807 */ /* 0x000fe20001000000 */
[----:B------:R-:W-:Y:S01]  /*6040*/  ULOP3.LUT UR4, UR55, 0x1, URZ, 0x3c, !UPT ;  /* 0x0000000137047892 */ /* 0x000fe2000f8e3cff */
[----:B------:R-:W-:Y:S01]  /*6050*/  @P1 LOP3.LUT P2, RZ, R53, 0xff, RZ, 0xc0, !PT ;  /* 0x000000ff35ff1812 */ /* 0x000fe2000784c0ff */
[----:B------:R-:W-:Y:S01]  /*6060*/  BSSY B1, `(.L_x_93) ;  /* 0x000004b000017945 */ /* 0x000fe20003800000 */
[----:B------:R-:W-:Y:S01]  /*6070*/  @P1 SEL R0, RZ, 0xffffffff, P3 ;  /* 0xffffffffff001807 */ /* 0x000fe20001800000 */
[----:B------:R-:W-:Y:S01]  /*6080*/  IMAD.MOV.U32 R76, RZ, RZ, 0x1 ;  /* 0x00000001ff4c7424 */ /* 0x000fe200078e00ff */
[----:B------:R-:W-:Y:S01]  /*6090*/  LEA R2, R2, UR44, 0x3 ;  /* 0x0000002c02027c11 */ /* 0x000fe2000f8e18ff */
[----:B------:R-:W-:Y:S01]  /*60a0*/  IMAD.U32 R74, RZ, RZ, UR4 ;  /* 0x00000004ff4a7e24 */ /* 0x000fe2000f8e00ff */
[----:B------:R-:W-:Y:S01]  /*60b0*/  @P0 SEL R0, R5, R0, !P2 ;  /* 0x0000000005000207 */ /* 0x000fe20005000000 */
[----:B------:R-:W-:Y:S01]  /*60c0*/  IMAD.U32 R75, RZ, RZ, UR46 ;  /* 0x0000002eff4b7e24 */ /* 0x000fe2000f8e00ff */
[----:B------:R-:W-:Y:S02]  /*60d0*/  LEA R71, R22, UR44, 0x3 ;  /* 0x0000002c16477c11 */ /* 0x000fe4000f8e18ff */
[----:B------:R-:W-:Y:S02]  /*60e0*/  CS2R R38, SRZ ;  /* 0x0000000000267805 */ /* 0x000fe4000001ff00 */
[----:B------:R-:W-:Y:S02]  /*60f0*/  @P1 LOP3.LUT R0, R0, 0x1, RZ, 0xc0, !PT ;  /* 0x0000000100001812 */ /* 0x000fe400078ec0ff */
[----:B------:R-:W-:Y:S02]  /*6100*/  CS2R R36, SRZ ;  /* 0x0000000000247805 */ /* 0x000fe4000001ff00 */
[----:B------:R-:W-:Y:S02]  /*6110*/  SHF.L.U32 R3, R61, 0x1f, RZ ;  /* 0x0000001f3d037819 */ /* 0x000fe400000006ff */
[----:B------:R-:W-:Y:S02]  /*6120*/  CS2R R34, SRZ ;  /* 0x0000000000227805 */ /* 0x000fe4000001ff00 */
[----:B------:R-:W-:Y:S02]  /*6130*/  ISETP.NE.U32.OR P5, PT, R0, 0x1, !P1 ;  /* 0x000000010000780c */ /* 0x000fe40004fa5470 */
[----:B------:R-:W-:Y:S02]  /*6140*/  CS2R R32, SRZ ;  /* 0x0000000000207805 */ /* 0x000fe4000001ff00 */
[----:B------:R-:W-:Y:S02]  /*6150*/  PLOP3.LUT P2, PT, PT, PT, UP1, 0x80, 0x8 ;  /* 0x000000000008781c */ /* 0x000fe40003f4f018 */
[----:B------:R-:W-:Y:S02]  /*6160*/  CS2R R42, SRZ ;  /* 0x00000000002a7805 */ /* 0x000fe4000001ff00 */
[----:B------:R-:W-:Y:S02]  /*6170*/  LEA.HI R25, R22, R22, RZ, 0x1 ;  /* 0x0000001616197211 */ /* 0x000fe400078f08ff */
[----:B------:R-:W-:Y:S02]  /*6180*/  CS2R R40, SRZ ;  /* 0x0000000000287805 */ /* 0x000fe4000001ff00 */
[----:B------:R-:W-:Y:S02]  /*6190*/  LOP3.LUT P4, R58, R53, 0xff, RZ, 0xc0, !PT ;  /* 0x000000ff353a7812 */ /* 0x000fe4000788c0ff */
[----:B------:R-:W-:Y:S02]  /*61a0*/  CS2R R46, SRZ ;  /* 0x00000000002e7805 */ /* 0x000fe4000001ff00 */
[----:B------:R-:W-:Y:S02]  /*61b0*/  SEL R4, RZ, 0xffffffff, P3 ;  /* 0xffffffffff047807 */ /* 0x000fe40001800000 */
[----:B------:R-:W-:Y:S02]  /*61c0*/  CS2R R44, SRZ ;  /* 0x00000000002c7805 */ /* 0x000fe4000001ff00 */
[----:B------:R-:W-:Y:S02]  /*61d0*/  P2R R70, PR, RZ, 0x20 ;  /* 0x00000020ff467803 */ /* 0x000fe40000000000 */
[----:B------:R-:W-:Y:S02]  /*61e0*/  @P5 SHF.L.U32 R0, R74, 0x1f, RZ ;  /* 0x0000001f4a005819 */ /* 0x000fe400000006ff */
[----:B------:R-:W-:Y:S02]  /*61f0*/  @P2 SEL R4, R5, R4, !P4 ;  /* 0x0000000405042207 */ /* 0x000fe40006000000 */
[----:B------:R1:W3:Y:S02]  /*6200*/  @P5 SYNCS.PHASECHK.TRANS64.TRYWAIT P1, [R2+URZ+0x40], R0 ;  /* 0x00004000020055a7 */ /* 0x0002e400080211ff */
[----:B------:R-:W-:Y:S04]  /*6210*/  LOP3.LUT R4, R4, 0x1, RZ, 0xc0, !PT ;  /* 0x0000000104047812 */ /* 0x000fe800078ec0ff */
[----:B------:R-:W-:Y:S04]  /*6220*/  ISETP.NE.U32.AND P2, PT, R4, 0x1, PT ;  /* 0x000000010400780c */ /* 0x000fe80003f45070 */
[----:B------:R-:W-:Y:S01]  /*6230*/  P2R R77, PR, RZ, 0x4 ;  /* 0x00000004ff4d7803 */ /* 0x000fe20000000000 */
[----:B------:R4:W2:Y:S01]  /*6240*/  SYNCS.PHASECHK.TRANS64.TRYWAIT P0, [R71+URZ+0xa0], R3 ;  /* 0x0000a003470075a7 */ /* 0x0008a200080011ff */
[C---:B-1----:R-:W-:Y:S01]  /*6250*/  IMAD.SHL.U32 R0, R25.reuse, 0x20, RZ ;  /* 0x0000002019007824 */ /* 0x042fe200078e00ff */
[----:B------:R-:W-:Y:S04]  /*6260*/  LOP3.LUT R25, R25, 0xffe, RZ, 0xc0, !PT ;  /* 0x00000ffe19197812 */ /* 0x000fe800078ec0ff */
[----:B------:R-:W-:Y:S01]  /*6270*/  LOP3.LUT R0, R0, 0xffffffc0, RZ, 0xc0, !PT ;  /* 0xffffffc000007812 */ /* 0x000fe200078ec0ff */
[----:B------:R-:W-:Y:S04]  /*6280*/  IMAD.IADD R25, R22, 0x1, -R25 ;  /* 0x0000000116197824 */ /* 0x000fe800078e0a19 */
[----:B------:R-:W-:Y:S04]  /*6290*/  IMAD.IADD R0, R23, 0x1, R0 ;  /* 0x0000000117007824 */ /* 0x000fe800078e0200 */
[----:B------:R-:W-:Y:S01]  /*62a0*/  IMAD R25, R25, 0x100000, R0 ;  /* 0x0010000019197824 */ /* 0x000fe200078e0200 */
[----:B---3--:R-:W-:Y:S01]  /*62b0*/  @P5 SEL R76, RZ, 0x1, !P1 ;  /* 0x00000001ff4c5807 */ /* 0x008fe20004800000 */
[----:B----4-:R-:W-:Y:S06]  /*62c0*/  @!P5 BRA `(.L_x_94) ;  /* 0x000000000090d947 */ /* 0x010fec0003800000 */
[----:B------:R-:W-:Y:S01]  /*62d0*/  HFMA2 R43, -RZ, RZ, 0, 0 ;  /* 0x00000000ff2b7431 */ /* 0x000fe200000001ff */
[----:B------:R-:W-:Y:S01]  /*62e0*/  ISETP.NE.AND P1, PT, R76, RZ, PT ;  /* 0x000000ff4c00720c */ /* 0x000fe20003f25270 */
[----:B------:R-:W-:Y:S01]  /*62f0*/  IMAD.U32 R5, RZ, RZ, UR46 ;  /* 0x0000002eff057e24 */ /* 0x000fe2000f8e00ff */
[----:B------:R-:W-:Y:S11]  /*6300*/  BSSY B0, `(.L_x_95) ;  /* 0x0000005000007945 */ /* 0x000ff60003800000 */
[----:B------:R-:W-:Y:S05]  /*6310*/  @P1 BRA `(.L_x_96) ;  /* 0x00000000000c1947 */ /* 0x000fea0003800000 */
[----:B------:R-:W-:Y:S04]  /*6320*/  SHF.L.U32 R0, R74, 0x1f, RZ ;  /* 0x0000001f4a007819 */ /* 0x000fe800000006ff */
[----:B------:R-:W1:Y:S02]  /*6330*/  SYNCS.PHASECHK.TRANS64.TRYWAIT P1, [R2+URZ+0x40], R0 ;  /* 0x00004000020075a7 */ /* 0x000e6400080211ff */
[----:B-1----:R-:W-:Y:S05]  /*6340*/  @!P1 BRA `(.L_x_97) ;  /* 0x0000002000509947 */ /* 0x002fea0003800000 */
.L_x_96:
[----:B------:R-:W-:Y:S05]  /*6350*/  BSYNC B0 ;  /* 0x0000000000007941 */ /* 0x000fea0003800000 */
.L_x_95:
[----:B------:R-:W-:Y:S01]  /*6360*/  ISETP.NE.AND P1, PT, R77, RZ, PT ;  /* 0x000000ff4d00720c */ /* 0x000fe20003f25270 */
[----:B------:R-:W-:Y:S01]  /*6370*/  IMAD.MOV.U32 R42, RZ, RZ, RZ ;  /* 0x000000ffff2a7224 */ /* 0x000fe200078e00ff */
[----:B------:R-:W-:Y:S02]  /*6380*/  CS2R R40, SRZ ;  /* 0x0000000000287805 */ /* 0x000fe4000001ff00 */
[----:B------:R-:W-:Y:S02]  /*6390*/  CS2R R46, SRZ ;  /* 0x00000000002e7805 */ /* 0x000fe4000001ff00 */
[----:B------:R-:W-:Y:S02]  /*63a0*/  CS2R R44, SRZ ;  /* 0x00000000002c7805 */ /* 0x000fe4000001ff00 */
[----:B------:R-:W-:Y:S02]  /*63b0*/  CS2R R34, SRZ ;  /* 0x0000000000227805 */ /* 0x000fe4000001ff00 */
[----:B------:R-:W-:Y:S02]  /*63c0*/  CS2R R32, SRZ ;  /* 0x0000000000207805 */ /* 0x000fe4000001ff00 */
[----:B------:R-:W-:Y:S02]  /*63d0*/  CS2R R38, SRZ ;  /* 0x0000000000267805 */ /* 0x000fe4000001ff00 */
[----:B------:R-:W-:Y:S01]  /*63e0*/  CS2R R36, SRZ ;  /* 0x0000000000247805 */ /* 0x000fe2000001ff00 */
[----:B------:R-:W-:Y:S01]  /*63f0*/  @P1 IMAD R5, R5, 0x800, R52 ;  /* 0x0000080005051824 */ /* 0x000fe200078e0234 */
[----:B------:R-:W-:Y:S05]  /*6400*/  @P1 WARPSYNC.ALL ;  /* 0x0000000000001948 */ /* 0x000fea0003800000 */
[----:B------:R-:W-:Y:S01]  /*6410*/  @P1 LEA R5, R5, UR44, 0x2 ;  /* 0x0000002c05051c11 */ /* 0x000fe2000f8e10ff */
[----:B------:R-:W-:Y:S04]  /*6420*/  UIADD3 UR4, UPT, UPT, UR46, 0x1, URZ ;  /* 0x000000012e047890 */ /* 0x000fe8000fffe0ff */
[----:B------:R3:W4:Y:S01]  /*6430*/  @P1 LDSM.16.M88.4 R44, [R5+0x400] ;  /* 0x00040000052c183b */ /* 0x0007220000000200 */
[----:B------:R-:W-:Y:S01]  /*6440*/  @P1 VIADD R4, R5, 0x400 ;  /* 0x0000040005041836 */ /* 0x000fe20000000000 */
[----:B------:R-:W-:Y:S01]  /*6450*/  UISETP.NE.AND UP0, UPT, UR4, 0x3, UPT ;  /* 0x000000030400788c */ /* 0x000fe2000bf05270 */
[C-C-:B-1----:R-:W-:Y:S02]  /*6460*/  @P1 IMAD R2, R63.reuse, 0x4, R5.reuse ;  /* 0x000000043f021824 */ /* 0x142fe400078e0205 */
[C---:B------:R-:W-:Y:S01]  /*6470*/  @P1 IMAD R4, R62.reuse, 0x4, R4 ;  /* 0x000000043e041824 */ /* 0x040fe200078e0204 */
[----:B------:R-:W-:Y:S01]  /*6480*/  USEL UR5, URZ, 0x1, UP0 ;  /* 0x00000001ff057887 */ /* 0x000fe20008000000 */
[----:B------:R-:W-:Y:S01]  /*6490*/  @P1 IMAD R0, R62, 0x4, R5 ;  /* 0x000000043e001824 */ /* 0x000fe200078e0205 */
[----:B------:R3:W1:Y:S01]  /*64a0*/  @P1 LDSM.16.M88.4 R40, [R2+0x400] ;  /* 0x000400000228183b */ /* 0x0006620000000200 */
[----:B------:R-:W-:Y:S01]  /*64b0*/  @P1 IMAD R4, R63, 0x4, R4 ;  /* 0x000000043f041824 */ /* 0x000fe200078e0204 */
[----:B------:R-:W-:Y:S02]  /*64c0*/  USEL UR4, UR4, URZ, UP0 ;  /* 0x000000ff04047287 */ /* 0x000fe40008000000 */
[----:B------:R3:W1:Y:S01]  /*64d0*/  @P1 LDSM.16.M88.4 R32, [R0+0x400] ;  /* 0x000400000020183b */ /* 0x0006620000000200 */
[----:B------:R-:W-:Y:S03]  /*64e0*/  LOP3.LUT R74, R74, UR5, RZ, 0x3c, !PT ;  /* 0x000000054a4a7c12 */ /* 0x000fe6000f8e3cff */
[----:B------:R3:W1:Y:S01]  /*64f0*/  @P1 LDSM.16.M88.4 R36, [R4] ;  /* 0x000000000424183b */ /* 0x0006620000000200 */
[----:B------:R-:W-:Y:S03]  /*6500*/  IMAD.U32 R75, RZ, RZ, UR4 ;  /* 0x00000004ff4b7e24 */ /* 0x000fe6000f8e00ff */
.L_x_94:
[----:B------:R-:W-:Y:S05]  /*6510*/  BSYNC B1 ;  /* 0x0000000000017941 */ /* 0x000fea0003800000 */
.L_x_93:
[----:B---3--:R-:W-:Y:S04]  /*6520*/  SHF.R.U32.HI R0, RZ, 0x15, R25 ;  /* 0x00000015ff007819 */ /* 0x008fe80000011619 */
[----:B------:R-:W-:Y:S01]  /*6530*/  LOP3.LUT P1, RZ, R0, 0x3, R54, 0x48, !PT ;  /* 0x0000000300ff7812 */ /* 0x000fe20007824836 */
[----:B------:R-:W-:Y:S01]  /*6540*/  @!UPT UIADD3 URZ, UPT, UPT, URZ, URZ, URZ ;  /* 0x000000fffffff290 */ /* 0x000fe2000fffe0ff */
[----:B--2---:R-:W-:Y:S11]  /*6550*/  @P0 BRA `(.L_x_98) ;  /* 0x0000000000080947 */ /* 0x004ff60003800000 */
[----:B------:R-:W2:Y:S02]  /*6560*/  SYNCS.PHASECHK.TRANS64.TRYWAIT P0, [R71+URZ+0xa0], R3 ;  /* 0x0000a003470075a7 */ /* 0x000ea400080011ff */
[----:B--2---:R-:W-:Y:S05]  /*6570*/  @!P0 BRA `(.L_x_99) ;  /* 0x0000001c00d88947 */ /* 0x004fea0003800000 */
.L_x_98:
[----:B------:R-:W-:Y:S05]  /*6580*/  @!P1 BRA `(.L_x_100) ;  /* 0x0000000000409947 */ /* 0x000fea0003800000 */
[----:B------:R-:W3:Y:S01]  /*6590*/  LDCU.64 UR8, c[0x4][0x70] ;  /* 0x01000e00ff0877ac */ /* 0x000ee20008000a00 */
[----:B--2---:R-:W-:Y:S01]  /*65a0*/  MOV R3, 0x0 ;  /* 0x0000000000037802 */ /* 0x004fe20000000f00 */
[----:B------:R-:W-:Y:S02]  /*65b0*/  HFMA2 R12, -RZ, RZ, 0, 5.9604644775390625e-08 ;  /* 0x00000001ff0c7431 */ /* 0x000fe400000001ff */
[----:B------:R-:W-:Y:S02]  /*65c0*/  IMAD.MOV.U32 R8, RZ, RZ, 0x192 ;  /* 0x00000192ff087424 */ /* 0x000fe400078e00ff */
[----:B------:R-:W-:Y:S01]  /*65d0*/  IMAD.MOV.U32 R13, RZ, RZ, RZ ;  /* 0x000000ffff0d7224 */ /* 0x000fe200078e00ff */
[----:B------:R-:W2:Y:S01]  /*65e0*/  LDCU.64 UR6, c[0x4][0x78] ;  /* 0x01000f00ff0677ac */ /* 0x000ea20008000a00 */
[----:B------:R-:W1:Y:S01]  /*65f0*/  LDC.64 R2, c[0x4][R3] ;  /* 0x0100000003027b82 */ /* 0x000e620000000a00 */
[----:B------:R-:W5:Y:S01]  /*6600*/  LDCU.64 UR4, c[0x4][0x10] ;  /* 0x01000200ff0477ac */ /* 0x000f620008000a00 */
[----:B---3--:R-:W-:Y:S01]  /*6610*/  MOV R5, UR9 ;  /* 0x0000000900057c02 */ /* 0x008fe20008000f00 */
[----:B------:R-:W-:Y:S01]  /*6620*/  IMAD.U32 R4, RZ, RZ, UR8 ;  /* 0x00000008ff047e24 */ /* 0x000fe2000f8e00ff */
[----:B--2---:R-:W-:Y:S01]  /*6630*/  MOV R7, UR7 ;  /* 0x0000000700077c02 */ /* 0x004fe20008000f00 */
[----:B------:R-:W-:Y:S01]  /*6640*/  IMAD.U32 R6, RZ, RZ, UR6 ;  /* 0x00000006ff067e24 */ /* 0x000fe2000f8e00ff */
[----:B-----5:R-:W-:Y:S01]  /*6650*/  MOV R11, UR5 ;  /* 0x00000005000b7c02 */ /* 0x020fe20008000f00 */
[----:B------:R-:W-:Y:S02]  /*6660*/  IMAD.U32 R10, RZ, RZ, UR4 ;  /* 0x00000004ff0a7e24 */ /* 0x000fe4000f8e00ff */
[----:B------:R-:W-:Y:S07]  /*6670*/  LEPC R20, `(.L_x_100) ;  /* 0x000000001014794e */ /* 0x000fee0000000000 */
[----:B-1--4-:R-:W-:Y:S05]  /*6680*/  CALL.ABS.NOINC R2 ;  /* 0x0000000002007343 */ /* 0x012fea0003c00000 */
.L_x_100:
[----:B----4-:R-:W-:Y:S01]  /*6690*/  LOP3.LUT R20, R44, 0xffffe000, RZ, 0xc0, !PT ;  /* 0xffffe0002c147812 */ /* 0x010fe200078ec0ff */
[----:B------:R-:W-:Y:S05]  /*66a0*/  WARPSYNC.ALL ;  /* 0x0000000000007948 */ /* 0x000fea0003800000 */
[----:B------:R-:W-:Y:S01]  /*66b0*/  R2UR UR4, R25 ;  /* 0x00000000190472ca */ /* 0x000fe200000e0000 */
[----:B------:R-:W-:Y:S01]  /*66c0*/  IMAD.SHL.U32 R73, R63, 0x4, RZ ;  /* 0x000000043f497824 */ /* 0x000fe200078e00ff */
[----:B------:R-:W-:Y:S01]  /*66d0*/  LOP3.LUT R21, R45, 0xffffe000, RZ, 0xc0, !PT ;  /* 0xffffe0002d157812 */ /* 0x000fe200078ec0ff */
[----:B------:R-:W-:Y:S01]  /*66e0*/  IMAD.SHL.U32 R72, R62, 0x4, RZ ;  /* 0x000000043e487824 */ /* 0x000fe200078e00ff */
[----:B------:R-:W-:Y:S01]  /*66f0*/  LOP3.LUT R27, R46, 0xffffe000, RZ, 0xc0, !PT ;  /* 0xffffe0002e1b7812 */ /* 0x000fe200078ec0ff */
[----:B------:R-:W-:Y:S01]  /*6700*/  BSSY.RECONVERGENT B0, `(.L_x_101) ;  /* 0x000005a000007945 */ /* 0x000fe20003800200 */
[----:B------:R-:W-:Y:S07]  /*6710*/  ISETP.NE.AND P0, PT, R64, RZ, PT ;  /* 0x000000ff4000720c */ /* 0x000fee0003f05270 */
[----:B------:R-:W3:Y:S02]  /*6720*/  LDTM.16dp128bit.x8 R4, tmem[UR4] ;  /* 0x00000004000479ee */ /* 0x000ee40008180000 */
[C---:B---3--:R-:W-:Y:S01]  /*6730*/  FMUL R0, R24.reuse, R4 ;  /* 0x0000000418007220 */ /* 0x048fe20000400000 */
[C---:B------:R-:W-:Y:S01]  /*6740*/  FMUL R2, R24.reuse, R5 ;  /* 0x0000000518027220 */ /* 0x040fe20000400000 */
[C---:B--2---:R-:W-:Y:S01]  /*6750*/  FMUL R3, R24.reuse, R6 ;  /* 0x0000000618037220 */ /* 0x044fe20000400000 */
[----:B------:R-:W-:Y:S01]  /*6760*/  FMUL R7, R24, R7 ;  /* 0x0000000718077220 */ /* 0x000fe20000400000 */
[C---:B------:R-:W-:Y:S01]  /*6770*/  FFMA R28, R26.reuse, R20, R0 ;  /* 0x000000141a1c7223 */ /* 0x040fe20000000000 */
[----:B------:R-:W-:Y:S01]  /*6780*/  LOP3.LUT R0, R47, 0xffffe000, RZ, 0xc0, !PT ;  /* 0xffffe0002f007812 */ /* 0x000fe200078ec0ff */
[----:B------:R-:W-:Y:S01]  /*6790*/  FFMA R29, R26, R21, R2 ;  /* 0x000000151a1d7223 */ /* 0x000fe20000000002 */
[----:B-1----:R-:W-:Y:S01]  /*67a0*/  LOP3.LUT R2, R40, 0xffffe000, RZ, 0xc0, !PT ;  /* 0xffffe00028027812 */ /* 0x002fe200078ec0ff */
[C---:B------:R-:W-:Y:S01]  /*67b0*/  FFMA R30, R26.reuse, R27, R3 ;  /* 0x0000001b1a1e7223 */ /* 0x040fe20000000003 */
[----:B------:R-:W-:Y:S01]  /*67c0*/  LOP3.LUT R3, R41, 0xffffe000, RZ, 0xc0, !PT ;  /* 0xffffe00029037812 */ /* 0x000fe200078ec0ff */
[----:B------:R-:W-:Y:S01]  /*67d0*/  FFMA R31, R26, R0, R7 ;  /* 0x000000001a1f7223 */ /* 0x000fe20000000007 */
[----:B------:R-:W-:Y:S01]  /*67e0*/  LOP3.LUT R0, R42, 0xffffe000, RZ, 0xc0, !PT ;  /* 0xffffe0002a007812 */ /* 0x000fe200078ec0ff */
[C---:B------:R-:W-:Y:S01]  /*67f0*/  FMUL R4, R24.reuse, R8 ;  /* 0x0000000818047220 */ /* 0x040fe20000400000 */
[----:B------:R-:W-:Y:S01]  /*6800*/  LOP3.LUT R7, R43, 0xffffe000, RZ, 0xc0, !PT ;  /* 0xffffe0002b077812 */ /* 0x000fe200078ec0ff */
[C---:B------:R-:W-:Y:S01]  /*6810*/  FMUL R5, R24.reuse, R9 ;  /* 0x0000000918057220 */ /* 0x040fe20000400000 */
[----:B------:R-:W-:Y:S01]  /*6820*/  F2FP.TF32.F32.PACK_B R28, R28 ;  /* 0x0000001cff1c723e */ /* 0x000fe200024050ff */
[----:B------:R-:W-:Y:S01]  /*6830*/  FMUL R6, R24, R10 ;  /* 0x0000000a18067220 */ /* 0x000fe20000400000 */
[----:B------:R-:W-:Y:S01]  /*6840*/  F2FP.TF32.F32.PACK_B R29, R29 ;  /* 0x0000001dff1d723e */ /* 0x000fe200024050ff */
[----:B------:R-:W-:Y:S01]  /*6850*/  FFMA R4, R26, R2, R4 ;  /* 0x000000021a047223 */ /* 0x000fe20000000004 */
[----:B------:R-:W-:Y:S01]  /*6860*/  LOP3.LUT R2, R32, 0xffffe000, RZ, 0xc0, !PT ;  /* 0xffffe00020027812 */ /* 0x000fe200078ec0ff */
[----:B------:R-:W-:Y:S01]  /*6870*/  FFMA R5, R26, R3, R5 ;  /* 0x000000031a057223 */ /* 0x000fe20000000005 */
[----:B------:R-:W-:Y:S01]  /*6880*/  LOP3.LUT R3, R34, 0xffffe000, RZ, 0xc0, !PT ;  /* 0xffffe00022037812 */ /* 0x000fe200078ec0ff */
[----:B------:R-:W-:Y:S01]  /*6890*/  FMUL R11, R24, R11 ;  /* 0x0000000b180b7220 */ /* 0x000fe20000400000 */
[----:B------:R-:W-:Y:S01]  /*68a0*/  F2FP.TF32.F32.PACK_B R30, R30 ;  /* 0x0000001eff1e723e */ /* 0x000fe200024050ff */
[----:B------:R-:W-:Y:S01]  /*68b0*/  FFMA R6, R26, R0, R6 ;  /* 0x000000001a067223 */ /* 0x000fe20000000006 */
[----:B------:R-:W-:Y:S01]  /*68c0*/  LOP3.LUT R0, R33, 0xffffe000, RZ, 0xc0, !PT ;  /* 0xffffe00021007812 */ /* 0x000fe200078ec0ff */
[C---:B------:R-:W-:Y:S01]  /*68d0*/  FMUL R8, R24.reuse, R12 ;  /* 0x0000000c18087220 */ /* 0x040fe20000400000 */
[----:B------:R-:W-:Y:S01]  /*68e0*/  F2FP.TF32.F32.PACK_B R31, R31 ;  /* 0x0000001fff1f723e */ /* 0x000fe200024050ff */
[----:B------:R-:W-:Y:S01]  /*68f0*/  FMUL R9, R24, R13 ;  /* 0x0000000d18097220 */ /* 0x000fe20000400000 */
[----:B------:R-:W-:Y:S01]  /*6900*/  F2FP.TF32.F32.PACK_B R4, R4 ;  /* 0x00000004ff04723e */ /* 0x000fe200024050ff */
[----:B------:R-:W-:Y:S01]  /*6910*/  FFMA R7, R26, R7, R11 ;  /* 0x000000071a077223 */ /* 0x000fe2000000000b */
[----:B------:R-:W-:Y:S01]  /*6920*/  F2FP.TF32.F32.PACK_B R5, R5 ;  /* 0x00000005ff05723e */ /* 0x000fe200024050ff */
[----:B------:R-:W-:Y:S01]  /*6930*/  FMUL R10, R24, R14 ;  /* 0x0000000e180a7220 */ /* 0x000fe20000400000 */
[----:B------:R-:W-:Y:S01]  /*6940*/  F2FP.TF32.F32.PACK_B R6, R6 ;  /* 0x00000006ff06723e */ /* 0x000fe200024050ff */
[----:B------:R-:W-:Y:S01]  /*6950*/  FFMA R8, R26, R2, R8 ;  /* 0x000000021a087223 */ /* 0x000fe20000000008 */
[----:B------:R-:W-:Y:S01]  /*6960*/  LOP3.LUT R2, R35, 0xffffe000, RZ, 0xc0, !PT ;  /* 0xffffe00023027812 */ /* 0x000fe200078ec0ff */
[----:B------:R-:W-:Y:S01]  /*6970*/  FMUL R12, R24, R16 ;  /* 0x00000010180c7220 */ /* 0x000fe20000400000 */
[----:B------:R-:W-:Y:S01]  /*6980*/  LOP3.LUT R16, R36, 0xffffe000, RZ, 0xc0, !PT ;  /* 0xffffe00024107812 */ /* 0x000fe200078ec0ff */
[----:B------:R-:W-:Y:S01]  /*6990*/  FFMA R9, R26, R0, R9 ;  /* 0x000000001a097223 */ /* 0x000fe20000000009 */
[----:B------:R-:W-:Y:S01]  /*69a0*/  LOP3.LUT R0, R37, 0xffffe000, RZ, 0xc0, !PT ;  /* 0xffffe00025007812 */ /* 0x000fe200078ec0ff */
[----:B------:R-:W-:Y:S01]  /*69b0*/  FMUL R15, R24, R15 ;  /* 0x0000000f180f7220 */ /* 0x000fe20000400000 */
[----:B------:R-:W-:Y:S01]  /*69c0*/  FFMA R10, R26, R3, R10 ;  /* 0x000000031a0a7223 */ /* 0x000fe2000000000a */
[----:B------:R-:W-:Y:S02]  /*69d0*/  IMAD.U32 R3, RZ, RZ, UR46 ;  /* 0x0000002eff037e24 */ /* 0x000fe4000f8e00ff */
[----:B------:R-:W-:Y:S01]  /*69e0*/  FMUL R13, R24, R17 ;  /* 0x00000011180d7220 */ /* 0x000fe20000400000 */
[C---:B------:R-:W-:Y:S01]  /*69f0*/  FFMA R11, R26.reuse, R2, R15 ;  /* 0x000000021a0b7223 */ /* 0x040fe2000000000f */
[----:B------:R-:W-:Y:S01]  /*6a00*/  FFMA R12, R26, R16, R12 ;  /* 0x000000101a0c7223 */ /* 0x000fe2000000000c */
[----:B------:R-:W-:Y:S01]  /*6a10*/  IMAD R16, R3, 0x800, R52 ;  /* 0x0000080003107824 */ /* 0x000fe200078e0234 */
[----:B------:R-:W-:Y:S01]  /*6a20*/  LOP3.LUT R2, R38, 0xffffe000, RZ, 0xc0, !PT ;  /* 0xffffe00026027812 */ /* 0x000fe200078ec0ff */
[C---:B------:R-:W-:Y:S01]  /*6a30*/  FMUL R14, R24.reuse, R18 ;  /* 0x00000012180e7220 */ /* 0x040fe20000400000 */
[----:B------:R-:W-:Y:S01]  /*6a40*/  LOP3.LUT R3, R39, 0xffffe000, RZ, 0xc0, !PT ;  /* 0xffffe00027037812 */ /* 0x000fe200078ec0ff */
[----:B------:R-:W-:Y:S01]  /*6a50*/  FMUL R19, R24, R19 ;  /* 0x0000001318137220 */ /* 0x000fe20000400000 */
[----:B------:R-:W-:Y:S01]  /*6a60*/  LEA R16, R16, UR44, 0x2 ;  /* 0x0000002c10107c11 */ /* 0x000fe2000f8e10ff */
[C---:B------:R-:W-:Y:S01]  /*6a70*/  FFMA R13, R26.reuse, R0, R13 ;  /* 0x000000001a0d7223 */ /* 0x040fe2000000000d */
[C---:B------:R-:W-:Y:S01]  /*6a80*/  FFMA R14, R26.reuse, R2, R14 ;  /* 0x000000021a0e7223 */ /* 0x040fe2000000000e */
[----:B------:R-:W-:Y:S01]  /*6a90*/  FFMA R15, R26, R3, R19 ;  /* 0x000000031a0f7223 */ /* 0x000fe20000000013 */
[C-C-:B------:R-:W-:Y:S01]  /*6aa0*/  IADD3 R3, PT, PT, R73.reuse, 0x400, R16.reuse ;  /* 0x0000040049037810 */ /* 0x140fe20007ffe010 */
[----:B------:R1:W-:Y:S01]  /*6ab0*/  STSM.16.M88.4 [R16+0x400], R28 ;  /* 0x0004001c10007844 */ /* 0x0003e20000000200 */
[----:B------:R-:W-:Y:S02]  /*6ac0*/  F2FP.TF32.F32.PACK_B R7, R7 ;  /* 0x00000007ff07723e */ /* 0x000fe400024050ff */
[----:B------:R-:W-:Y:S02]  /*6ad0*/  IADD3 R0, PT, PT, R72, 0x400, R16 ;  /* 0x0000040048007810 */ /* 0x000fe40007ffe010 */
[----:B------:R-:W-:Y:S03]  /*6ae0*/  F2FP.TF32.F32.PACK_B R8, R8 ;  /* 0x00000008ff08723e */ /* 0x000fe600024050ff */
[----:B------:R1:W-:Y:S01]  /*6af0*/  STSM.16.M88.4 [R3], R4 ;  /* 0x0000000403007844 */ /* 0x0003e20000000200 */
[----:B------:R-:W-:Y:S01]  /*6b00*/  F2FP.TF32.F32.PACK_B R9, R9 ;  /* 0x00000009ff09723e */ /* 0x000fe200024050ff */
[----:B------:R-:W-:Y:S01]  /*6b10*/  IMAD.IADD R2, R73, 0x1, R0 ;  /* 0x0000000149027824 */ /* 0x000fe200078e0200 */
[----:B------:R-:W-:Y:S02]  /*6b20*/  F2FP.TF32.F32.PACK_B R10, R10 ;  /* 0x0000000aff0a723e */ /* 0x000fe400024050ff */
[----:B------:R-:W-:Y:S02]  /*6b30*/  F2FP.TF32.F32.PACK_B R11, R11 ;  /* 0x0000000bff0b723e */ /* 0x000fe400024050ff */
[----:B------:R-:W-:Y:S02]  /*6b40*/  F2FP.TF32.F32.PACK_B R12, R12 ;  /* 0x0000000cff0c723e */ /* 0x000fe400024050ff */
[----:B------:R-:W-:Y:S01]  /*6b50*/  F2FP.TF32.F32.PACK_B R13, R13 ;  /* 0x0000000dff0d723e */ /* 0x000fe200024050ff */
[----:B------:R1:W-:Y:S01]  /*6b60*/  STSM.16.M88.4 [R0], R8 ;  /* 0x0000000800007844 */ /* 0x0003e20000000200 */
[----:B------:R-:W-:Y:S02]  /*6b70*/  F2FP.TF32.F32.PACK_B R14, R14 ;  /* 0x0000000eff0e723e */ /* 0x000fe400024050ff */
[----:B------:R-:W-:Y:S05]  /*6b80*/  F2FP.TF32.F32.PACK_B R15, R15 ;  /* 0x0000000fff0f723e */ /* 0x000fea00024050ff */
[----:B------:R1:W-:Y:S01]  /*6b90*/  STSM.16.M88.4 [R2], R12 ;  /* 0x0000000c02007844 */ /* 0x0003e20000000200 */
[----:B------:R-:W-:Y:S01]  /*6ba0*/  @!PT LDS RZ, [RZ] ;  /* 0x00000000fffff984 */ /* 0x000fe20000000800 */
[----:B------:R-:W-:Y:S01]  /*6bb0*/  @!PT LDS RZ, [RZ] ;  /* 0x00000000fffff984 */ /* 0x000fe20000000800 */
[----:B------:R-:W-:Y:S01]  /*6bc0*/  @!PT LDS RZ, [RZ] ;  /* 0x00000000fffff984 */ /* 0x000fe20000000800 */
[----:B------:R-:W-:Y:S01]  /*6bd0*/  @!PT LDS RZ, [RZ] ;  /* 0x00000000fffff984 */ /* 0x000fe20000000800 */
[----:B------:R2:W-:Y:S07]  /*6be0*/  MEMBAR.ALL.CTA ;  /* 0x0000000000007992 */ /* 0x0005ee0000008000 */
[----:B--2---:R-:W2:Y:S02]  /*6bf0*/  FENCE.VIEW.ASYNC.S ;  /* 0x00000000000073c6 */ /* 0x004ea40000000000 */
[----:B--2---:R-:W-:Y:S06]  /*6c00*/  BAR.SYNC.DEFER_BLOCKING 0x1, 0x80 ;  /* 0x0042000000007b1d */ /* 0x004fec0000010000 */
[----:B------:R-:W-:Y:S05]  /*6c10*/  @P0 BRA `(.L_x_102) ;  /* 0x0000000000200947 */ /* 0x000fea0003800000 */
[----:B------:R-:W2:Y:S01]  /*6c20*/  LDCU.64 UR6, c[0x0][0x348] ;  /* 0x00006900ff0677ac */ /* 0x000ea20008000a00 */
[----:B------:R-:W-:Y:S01]  /*6c30*/  ULEA UR5, UR46, UR44, 0xd ;  /* 0x0000002c2e057291 */ /* 0x000fe2000f8e68ff */
[----:B------:R-:W-:Y:S03]  /*6c40*/  UMOV UR51, UR36 ;  /* 0x0000002400337c82 */ /* 0x000fe60008000000 */
[----:B------:R-:W-:Y:S02]  /*6c50*/  UIADD3 UR48, UPT, UPT, UR5, 0x400, URZ ;  /* 0x0000040005307890 */ /* 0x000fe4000fffe0ff */
[----:B--2---:R-:W-:Y:S04]  /*6c60*/  UIADD3 UR4, UP0, UPT, UR6, 0x680, URZ ;  /* 0x0000068006047890 */ /* 0x004fe8000ff1e0ff */
[----:B------:R-:W-:Y:S09]  /*6c70*/  UIADD3.X UR5, UPT, UPT, URZ, UR7, URZ, UP0, !UPT ;  /* 0x00000007ff057290 */ /* 0x000ff200087fe4ff */
[----:B------:R2:W-:Y:S02]  /*6c80*/  UTMASTG.3D [UR48], [UR4] ;  /* 0x00000030040073b5 */ /* 0x0005e40008010000 */
[----:B--2---:R0:W-:Y:S02]  /*6c90*/  UTMACMDFLUSH ;  /* 0x00000000000079b7 */ /* 0x0041e40000000000 */
.L_x_102:
[----:B------:R-:W-:Y:S05]  /*6ca0*/  BSYNC.RECONVERGENT B0 ;  /* 0x0000000000007941 */ /* 0x000fea0003800200 */
.L_x_101:
[----:B------:R-:W-:Y:S01]  /*6cb0*/  UIADD3 UR47, UPT, UPT, UR46, 0x1, URZ ;  /* 0x000000012e2f7890 */ /* 0x000fe2000fffe0ff */
[----:B------:R-:W-:Y:S03]  /*6cc0*/  BSSY.RECONVERGENT B0, `(.L_x_103) ;  /* 0x0000005000007945 */ /* 0x000fe60003800200 */
[----:B------:R-:W-:Y:S04]  /*6cd0*/  UISETP.NE.AND UP0, UPT, UR47, 0x3, UPT ;  /* 0x000000032f00788c */ /* 0x000fe8000bf05270 */
[----:B------:R-:W-:Y:S01]  /*6ce0*/  USEL UR45, UR47, URZ, UP0 ;  /* 0x000000ff2f2d7287 */ /* 0x000fe20008000000 */
[----:B------:R-:W-:Y:S11]  /*6cf0*/  @P0 BRA `(.L_x_104) ;  /* 0x0000000000040947 */ /* 0x000ff60003800000 */
[----:B------:R-:W-:Y:S04]  /*6d00*/  DEPBAR.LE SB0, 0x1 ;  /* 0x000080400000791a */ /* 0x000fe80000000000 */
.L_x_104:
[----:B------:R-:W-:Y:S05]  /*6d10*/  BSYNC.RECONVERGENT B0 ;  /* 0x0000000000007941 */ /* 0x000fea0003800200 */
.L_x_103:
[----:B------:R-:W-:Y:S01]  /*6d20*/  BAR.SYNC.DEFER_BLOCKING 0x1, 0x80 ;  /* 0x0042000000007b1d */ /* 0x000fe20000010000 */
[----:B------:R-:W-:Y:S01]  /*6d30*/  ISETP.NE.AND P1, PT, R70, RZ, PT ;  /* 0x000000ff4600720c */ /* 0x000fe20003f25270 */
[----:B------:R-:W-:Y:S01]  /*6d40*/  UISETP.NE.AND UP0, UPT, UR53, URZ, UPT ;  /* 0x000000ff3500728c */ /* 0x000fe2000bf05270 */
[----:B-1----:R-:W-:Y:S11]  /*6d50*/  LEA R2, R75, UR44, 0x3 ;  /* 0x0000002c4b027c11 */ /* 0x002ff6000f8e18ff */
[----:B------:R-:W-:Y:S01]  /*6d60*/  @P1 SHF.L.U32 R3, R74, 0x1f, RZ ;  /* 0x0000001f4a031819 */ /* 0x000fe200000006ff */
[----:B------:R-:W-:Y:S06]  /*6d70*/  BRA.U !UP0, `(.L_x_105) ;  /* 0x0000000108247547 */ /* 0x000fec000b800000 */
[----:B------:R-:W-:Y:S01]  /*6d80*/  IMAD.U32 R4, RZ, RZ, UR52 ;  /* 0x00000034ff047e24 */ /* 0x000fe2000f8e00ff */
[----:B------:R-:W-:Y:S01]  /*6d90*/  MOV R0, UR54 ;  /* 0x0000003600007c02 */ /* 0x000fe20008000f00 */
[----:B------:R-:W-:Y:S03]  /*6da0*/  UIADD3 UR4, UPT, UPT, UR52, 0x1, URZ ;  /* 0x0000000134047890 */ /* 0x000fe6000fffe0ff */
[----:B------:R-:W-:Y:S01]  /*6db0*/  @P1 LEA R4, R4, UR44, 0x3 ;  /* 0x0000002c04041c11 */ /* 0x000fe2000f8e18ff */
[----:B------:R-:W-:Y:S04]  /*6dc0*/  UISETP.NE.AND UP0, UPT, UR4, 0x3, UPT ;  /* 0x000000030400788c */ /* 0x000fe8000bf05270 */
[----:B------:R-:W-:Y:S01]  /*6dd0*/  @P1 VIADD R4, R4, 0x58 ;  /* 0x0000005804041836 */ /* 0x000fe20000000000 */
[----:B------:R-:W-:Y:S04]  /*6de0*/  USEL UR52, UR4, URZ, UP0 ;  /* 0x000000ff04347287 */ /* 0x000fe80008000000 */
[----:B------:R-:W-:Y:S04]  /*6df0*/  @P1 PRMT R0, R0, 0x654, R4 ;  /* 0x0000065400001816 */ /* 0x000fe80000000004 */
[----:B------:R1:W-:Y:S04]  /*6e00*/  @P1 SYNCS.ARRIVE.TRANS64.RED.A1T0 RZ, [R0+URZ], RZ ;  /* 0x000000ff00ff19a7 */ /* 0x0003e800081004ff */
.L_x_105:
[----:B------:R-:W2:Y:S01]  /*6e10*/  @P1 SYNCS.PHASECHK.TRANS64.TRYWAIT P0, [R2+URZ+0x40], R3 ;  /* 0x00004003020015a7 */ /* 0x000ea200080011ff */
[----:B------:R-:W-:Y:S01]  /*6e20*/  BSSY B1, `(.L_x_106) ;  /* 0x0000017000017945 */ /* 0x000fe20003800000 */
[----:B--2---:R-:W-:Y:S03]  /*6e30*/  @P1 SEL R76, RZ, 0x1, !P0 ;  /* 0x00000001ff4c1807 */ /* 0x004fe60004000000 */
[----:B------:R-:W-:Y:S05]  /*6e40*/  @!P1 BRA `(.L_x_107) ;  /* 0x0000000000509947 */ /* 0x000fea0003800000 */
[----:B------:R-:W-:Y:S01]  /*6e50*/  ISETP.NE.AND P1, PT, R77, RZ, PT ;  /* 0x000000ff4d00720c */ /* 0x000fe20003f25270 */
[----:B------:R-:W-:Y:S01]  /*6e60*/  BSSY B0, `(.L_x_108) ;  /* 0x000000a000007945 */ /* 0x000fe20003800000 */
[----:B------:R-:W-:Y:S11]  /*6e70*/  ISETP.NE.AND P0, PT, R76, RZ, PT ;  /* 0x000000ff4c00720c */ /* 0x000ff60003f05270 */
[----:B------:R-:W-:Y:S05]  /*6e80*/  @P1 IMAD R4, R75, 0x800, R52 ;  /* 0x000008004b041824 */ /* 0x000fea00078e0234 */
[----:B------:R-:W-:Y:S05]  /*6e90*/  @P1 LEA R4, R4, UR44, 0x2 ;  /* 0x0000002c04041c11 */ /* 0x000fea000f8e10ff */
[--C-:B-1----:R-:W-:Y:S02]  /*6ea0*/  @P1 IMAD.IADD R0, R72, 0x1, R4.reuse ;  /* 0x0000000148001824 */ /* 0x102fe400078e0204 */
[----:B------:R-:W-:Y:S01]  /*6eb0*/  @P1 IMAD.IADD R3, R73, 0x1, R4 ;  /* 0x0000000149031824 */ /* 0x000fe200078e0204 */
[----:B------:R-:W-:Y:S06]  /*6ec0*/  @P0 BRA `(.L_x_109) ;  /* 0x00000000000c0947 */ /* 0x000fec0003800000 */
[----:B------:R-:W-:Y:S04]  /*6ed0*/  SHF.L.U32 R74, R74, 0x1f, RZ ;  /* 0x0000001f4a4a7819 */ /* 0x000fe800000006ff */
[----:B------:R-:W1:Y:S02]  /*6ee0*/  SYNCS.PHASECHK.TRANS64.TRYWAIT P0, [R2+URZ+0x40], R74 ;  /* 0x0000404a020075a7 */ /* 0x000e6400080011ff */
[----:B-1----:R-:W-:Y:S05]  /*6ef0*/  @!P0 BRA `(.L_x_110) ;  /* 0x00000014008c8947 */ /* 0x002fea0003800000 */
.L_x_109:
[----:B------:R-:W-:Y:S05]  /*6f00*/  BSYNC B0 ;  /* 0x0000000000007941 */ /* 0x000fea0003800000 */
.L_x_108:
[----:B------:R-:W-:Y:S11]  /*6f10*/  ISETP.NE.AND P0, PT, R77, RZ, PT ;  /* 0x000000ff4d00720c */ /* 0x000ff60003f05270 */
[----:B------:R-:W-:Y:S02]  /*6f20*/  @!UPT UIADD3 URZ, UPT, UPT, URZ, URZ, URZ ;  /* 0x000000fffffff290 */ /* 0x000fe4000fffe0ff */
[----:B-1----:R-:W-:Y:S01]  /*6f30*/  @P0 IADD3 R2, PT, PT, R73, R0, RZ ;  /* 0x0000000049020210 */ /* 0x002fe20007ffe0ff */
[----:B------:R-:W-:Y:S05]  /*6f40*/  @P0 WARPSYNC.ALL ;  /* 0x0000000000000948 */ /* 0x000fea0003800000 */
[----:B------:R2:W3:Y:S04]  /*6f50*/  @P0 LDSM.16.M88.4 R44, [R4+0x400] ;  /* 0x00040000042c083b */ /* 0x0004e80000000200 */
[----:B------:R2:W4:Y:S04]  /*6f60*/  @P0 LDSM.16.M88.4 R40, [R3+0x400] ;  /* 0x000400000328083b */ /* 0x0005280000000200 */
[----:B------:R2:W1:Y:S04]  /*6f70*/  @P0 LDSM.16.M88.4 R32, [R0+0x400] ;  /* 0x000400000020083b */ /* 0x0004680000000200 */
[----:B------:R2:W1:Y:S02]  /*6f80*/  @P0 LDSM.16.M88.4 R36, [R2+0x400] ;  /* 0x000400000224083b */ /* 0x0004640000000200 */
.L_x_107:
[----:B------:R-:W-:Y:S05]  /*6f90*/  BSYNC B1 ;  /* 0x0000000000017941 */ /* 0x000fea0003800000 */
.L_x_106:
[----:B-12---:R-:W-:Y:S05]  /*6fa0*/  VIADD R0, R25, 0x20 ;  /* 0x0000002019007836 */ /* 0x006fea0000000000 */
[----:B------:R-:W-:Y:S04]  /*6fb0*/  SHF.R.U32.HI R0, RZ, 0x15, R0 ;  /* 0x00000015ff007819 */ /* 0x000fe80000011600 */
[----:B------:R-:W-:Y:S11]  /*6fc0*/  LOP3.LUT P0, RZ, R0, 0x3, R54, 0x48, !PT ;  /* 0x0000000300ff7812 */ /* 0x000ff60007804836 */
[----:B------:R-:W-:Y:S02]  /*6fd0*/  @!UPT UIADD3 URZ, UPT, UPT, URZ, URZ, URZ ;  /* 0x000000fffffff290 */ /* 0x000fe4000fffe0ff */
[----:B------:R-:W-:Y:S05]  /*6fe0*/  @!P0 BRA `(.L_x_111) ;  /* 0x0000000000408947 */ /* 0x000fea0003800000 */
[----:B------:R-:W1:Y:S01]  /*6ff0*/  LDCU.64 UR8, c[0x4][0x70] ;  /* 0x01000e00ff0877ac */ /* 0x000e620008000a00 */
[----:B------:R-:W-:Y:S01]  /*7000*/  MOV R3, 0x0 ;  /* 0x0000000000037802 */ /* 0x000fe20000000f00 */
[----:B------:R-:W-:Y:S02]  /*7010*/  HFMA2 R12, -RZ, RZ, 0, 5.9604644775390625e-08 ;  /* 0x00000001ff0c7431 */ /* 0x000fe400000001ff */
[----:B------:R-:W-:Y:S02]  /*7020*/  IMAD.MOV.U32 R8, RZ, RZ, 0x192 ;  /* 0x00000192ff087424 */ /* 0x000fe400078e00ff */
[----:B------:R-:W-:Y:S01]  /*7030*/  IMAD.MOV.U32 R13, RZ, RZ, RZ ;  /* 0x000000ffff0d7224 */ /* 0x000fe200078e00ff */
[----:B------:R-:W2:Y:S01]  /*7040*/  LDCU.64 UR6, c[0x4][0x78] ;  /* 0x01000f00ff0677ac */ /* 0x000ea20008000a00 */
[----:B------:R-:W3:Y:S01]  /*7050*/  LDC.64 R2, c[0x4][R3] ;  /* 0x0100000003027b82 */ /* 0x000ee20000000a00 */
[----:B------:R-:W5:Y:S01]  /*7060*/  LDCU.64 UR4, c[0x4][0x10] ;  /* 0x01000200ff0477ac */ /* 0x000f620008000a00 */
[----:B-1----:R-:W-:Y:S01]  /*7070*/  MOV R5, UR9 ;  /* 0x0000000900057c02 */ /* 0x002fe20008000f00 */
[----:B------:R-:W-:Y:S01]  /*7080*/  IMAD.U32 R4, RZ, RZ, UR8 ;  /* 0x00000008ff047e24 */ /* 0x000fe2000f8e00ff */
[----:B--2---:R-:W-:Y:S01]  /*7090*/  MOV R7, UR7 ;  /* 0x0000000700077c02 */ /* 0x004fe20008000f00 */
[----:B------:R-:W-:Y:S01]  /*70a0*/  IMAD.U32 R6, RZ, RZ, UR6 ;  /* 0x00000006ff067e24 */ /* 0x000fe2000f8e00ff */
[----:B-----5:R-:W-:Y:S01]  /*70b0*/  MOV R11, UR5 ;  /* 0x00000005000b7c02 */ /* 0x020fe20008000f00 */
[----:B------:R-:W-:Y:S02]  /*70c0*/  IMAD.U32 R10, RZ, RZ, UR4 ;  /* 0x00000004ff0a7e24 */ /* 0x000fe4000f8e00ff */
[----:B------:R-:W-:Y:S07]  /*70d0*/  LEPC R20, `(.L_x_111) ;  /* 0x000000001014794e */ /* 0x000fee0000000000 */
[----:B---34-:R-:W-:Y:S05]  /*70e0*/  CALL.ABS.NOINC R2 ;  /* 0x0000000002007343 */ /* 0x018fea0003c00000 */
.L_x_111:
[----:B------:R-:W-:Y:S01]  /*70f0*/  ISETP.NE.AND P0, PT, R64, RZ, PT ;  /* 0x000000ff4000720c */ /* 0x000fe20003f05270 */
[----:B------:R-:W-:Y:S05]  /*7100*/  WARPSYNC.ALL ;  /* 0x0000000000007948 */ /* 0x000fea0003800000 */
[----:B------:R-:W-:Y:S01]  /*7110*/  R2UR UR4, R25 ;  /* 0x00000000190472ca */ /* 0x000fe200000e0000 */
[----:B------:R-:W-:Y:S01]  /*7120*/  BSSY.RECONVERGENT B0, `(.L_x_112) ;  /* 0x0000063000007945 */ /* 0x000fe20003800200 */
[----:B---3--:R-:W-:Y:S02]  /*7130*/  LOP3.LUT R0, R44, 0xffffe000, RZ, 0xc0, !PT ;  /* 0xffffe0002c007812 */ /* 0x008fe400078ec0ff */
[----:B------:R-:W-:Y:S02]  /*7140*/  LOP3.LUT R2, R45, 0xffffe000, RZ, 0xc0, !PT ;  /* 0xffffe0002d027812 */ /* 0x000fe400078ec0ff */
[----:B------:R-:W-:Y:S02]  /*7150*/  LOP3.LUT R3, R46, 0xffffe000, RZ, 0xc0, !PT ;  /* 0xffffe0002e037812 */ /* 0x000fe400078ec0ff */
[----:B------:R-:W-:Y:S02]  /*7160*/  LOP3.LUT R20, R47, 0xffffe000, RZ, 0xc0, !PT ;  /* 0xffffe0002f147812 */ /* 0x000fe400078ec0ff */
[----:B----4-:R-:W-:Y:S02]  /*7170*/  LOP3.LUT R21, R40, 0xffffe000, RZ, 0xc0, !PT ;  /* 0xffffe00028157812 */ /* 0x010fe400078ec0ff */
[----:B------:R-:W-:Y:S01]  /*7180*/  LOP3.LUT R25, R41, 0xffffe000, RZ, 0xc0, !PT ;  /* 0xffffe00029197812 */ /* 0x000fe200078ec0ff */
[----:B------:R-:W1:Y:S01]  /*7190*/  LDTM.16dp128bit.x8 R4, tmem[UR4+0x20] ;  /* 0x00002004000479ee */ /* 0x000e620008180000 */
[----:B------:R-:W-:Y:S01]  /*71a0*/  R2UR UR4, R71 ;  /* 0x00000000470472ca */ /* 0x000fe200000e0000 */
[----:B------:R-:W-:Y:S01]  /*71b0*/  NOP ;  /* 0x0000000000007918 */ /* 0x000fe20000000000 */
[----:B------:R-:W-:Y:S02]  /*71c0*/  LOP3.LUT R27, R42, 0xffffe000, RZ, 0xc0, !PT ;  /* 0xffffe0002a1b7812 */ /* 0x000fe400078ec0ff */
[----:B------:R-:W-:Y:S02]  /*71d0*/  LOP3.LUT R28, R43, 0xffffe000, RZ, 0xc0, !PT ;  /* 0xffffe0002b1c7812 */ /* 0x000fe400078ec0ff */
[----:B------:R-:W-:Y:S02]  /*71e0*/  LOP3.LUT R29, R32, 0xffffe000, RZ, 0xc0, !PT ;  /* 0xffffe000201d7812 */ /* 0x000fe400078ec0ff */
[----:B------:R-:W-:Y:S02]  /*71f0*/  LOP3.LUT R30, R33, 0xffffe000, RZ, 0xc0, !PT ;  /* 0xffffe000211e7812 */ /* 0x000fe400078ec0ff */
[----:B------:R-:W-:Y:S02]  /*7200*/  LOP3.LUT R31, R34, 0xffffe000, RZ, 0xc0, !PT ;  /* 0xffffe000221f7812 */ /* 0x000fe400078ec0ff */
[----:B------:R-:W-:Y:S01]  /*7210*/  LOP3.LUT R32, R35, 0xffffe000, RZ, 0xc0, !PT ;  /* 0xffffe00023207812 */ /* 0x000fe200078ec0ff */
[----:B------:R-:W-:Y:S01]  /*7220*/  UIADD3 UR4, UPT, UPT, UR4, 0xc0, URZ ;  /* 0x000000c004047890 */ /* 0x000fe2000fffe0ff */
[----:B------:R-:W-:Y:S02]  /*7230*/  LOP3.LUT R33, R36, 0xffffe000, RZ, 0xc0, !PT ;  /* 0xffffe00024217812 */ /* 0x000fe400078ec0ff */
[----:B------:R-:W-:Y:S01]  /*7240*/  LOP3.LUT R34, R37, 0xffffe000, RZ, 0xc0, !PT ;  /* 0xffffe00025227812 */ /* 0x000fe200078ec0ff */
[----:B------:R-:W-:Y:S01]  /*7250*/  UPRMT UR4, UR54, 0x654, UR4 ;  /* 0x0000065436047896 */ /* 0x000fe20008000004 */
[----:B------:R-:W-:Y:S02]  /*7260*/  LOP3.LUT R35, R38, 0xffffe000, RZ, 0xc0, !PT ;  /* 0xffffe00026237812 */ /* 0x000fe400078ec0ff */
[----:B------:R-:W-:Y:S01]  /*7270*/  LOP3.LUT R36, R39, 0xffffe000, RZ, 0xc0, !PT ;  /* 0xffffe00027247812 */ /* 0x000fe200078ec0ff */
[C---:B-1----:R-:W-:Y:S01]  /*7280*/  FMUL R4, R24.reuse, R4 ;  /* 0x0000000418047220 */ /* 0x042fe20000400000 */
[C---:B------:R-:W-:Y:S01]  /*7290*/  FMUL R5, R24.reuse, R5 ;  /* 0x0000000518057220 */ /* 0x040fe20000400000 */
[C---:B------:R-:W-:Y:S01]  /*72a0*/  FMUL R6, R24.reuse, R6 ;  /* 0x0000000618067220 */ /* 0x040fe20000400000 */
[----:B------:R-:W-:Y:S01]  /*72b0*/  FMUL R7, R24, R7 ;  /* 0x0000000718077220 */ /* 0x000fe20000400000 */
[----:B------:R-:W-:Y:S01]  /*72c0*/  FFMA R4, R26, R0, R4 ;  /* 0x000000001a047223 */ /* 0x000fe20000000004 */
[----:B------:R-:W-:Y:S02]  /*72d0*/  IMAD.U32 R0, RZ, RZ, UR45 ;  /* 0x0000002dff007e24 */ /* 0x000fe4000f8e00ff */
[----:B------:R-:W-:Y:S01]  /*72e0*/  FMUL R8, R24, R8 ;  /* 0x0000000818087220 */ /* 0x000fe20000400000 */
[----:B------:R-:W-:Y:S01]  /*72f0*/  FFMA R5, R26, R2, R5 ;  /* 0x000000021a057223 */ /* 0x000fe20000000005 */
[----:B------:R-:W-:Y:S01]  /*7300*/  FMUL R9, R24, R9 ;  /* 0x0000000918097220 */ /* 0x000fe20000400000 */
[----:B------:R-:W-:Y:S01]  /*7310*/  F2FP.TF32.F32.PACK_B R4, R4 ;  /* 0x00000004ff04723e */ /* 0x000fe200024050ff */
[----:B------:R-:W-:Y:S01]  /*7320*/  FFMA R6, R26, R3, R6 ;  /* 0x000000031a067223 */ /* 0x000fe20000000006 */
[----:B------:R-:W-:Y:S01]  /*7330*/  FMUL R10, R24, R10 ;  /* 0x0000000a180a7220 */ /* 0x000fe20000400000 */
[----:B------:R-:W-:Y:S01]  /*7340*/  F2FP.TF32.F32.PACK_B R5, R5 ;  /* 0x00000005ff05723e */ /* 0x000fe200024050ff */
[----:B------:R-:W-:Y:S01]  /*7350*/  FFMA R7, R26, R20, R7 ;  /* 0x000000141a077223 */ /* 0x000fe20000000007 */
[----:B------:R-:W-:Y:S01]  /*7360*/  IMAD R0, R0, 0x800, R52 ;  /* 0x0000080000007824 */ /* 0x000fe200078e0234 */
[----:B------:R-:W-:Y:S01]  /*7370*/  F2FP.TF32.F32.PACK_B R6, R6 ;  /* 0x00000006ff06723e */ /* 0x000fe200024050ff */
[----:B------:R-:W-:Y:S01]  /*7380*/  FMUL R11, R24, R11 ;  /* 0x0000000b180b7220 */ /* 0x000fe20000400000 */
[----:B------:R-:W-:Y:S01]  /*7390*/  FFMA R8, R26, R21, R8 ;  /* 0x000000151a087223 */ /* 0x000fe20000000008 */
[----:B------:R-:W-:Y:S01]  /*73a0*/  F2FP.TF32.F32.PACK_B R7, R7 ;  /* 0x00000007ff07723e */ /* 0x000fe200024050ff */
[----:B------:R-:W-:Y:S01]  /*73b0*/  FMUL R12, R24, R12 ;  /* 0x0000000c180c7220 */ /* 0x000fe20000400000 */
[----:B------:R-:W-:Y:S01]  /*73c0*/  LEA R0, R0, UR44, 0x2 ;  /* 0x0000002c00007c11 */ /* 0x000fe2000f8e10ff */
[----:B------:R-:W-:Y:S01]  /*73d0*/  FFMA R9, R26, R25, R9 ;  /* 0x000000191a097223 */ /* 0x000fe20000000009 */
[----:B------:R-:W-:Y:S01]  /*73e0*/  FMUL R13, R24, R13 ;  /* 0x0000000d180d7220 */ /* 0x000fe20000400000 */
        /* <DEDUP_REMOVED lines=12> */
[C---:B------:R-:W-:Y:S01]  /*74b0*/  IADD3 R2, PT, PT, R73.reuse, 0x400, R0 ;  /* 0x0000040049027810 */ /* 0x040fe20007ffe000 */
[C---:B------:R-:W-:Y:S01]  /*74c0*/  FFMA R16, R26.reuse, R33, R16 ;  /* 0x000000211a107223 */ /* 0x040fe20000000010 */
[----:B------:R-:W-:Y:S01]  /*74d0*/  F2FP.TF32.F32.PACK_B R8, R8 ;  /* 0x00000008ff08723e */ /* 0x000fe200024050ff */
[----:B------:R-:W-:Y:S01]  /*74e0*/  SYNCS.ARRIVE.TRANS64.RED.A1T0 RZ, [UR4], RZ ;  /* 0x000000ffffff79a7 */ /* 0x000fe20008100404 */
[----:B------:R1:W-:Y:S01]  /*74f0*/  STSM.16.M88.4 [R0+0x400], R4 ;  /* 0x0004000400007844 */ /* 0x0003e20000000200 */
[----:B------:R-:W-:Y:S01]  /*7500*/  F2FP.TF32.F32.PACK_B R9, R9 ;  /* 0x00000009ff09723e */ /* 0x000fe200024050ff */
[C---:B------:R-:W-:Y:S01]  /*7510*/  FFMA R17, R26.reuse, R34, R17 ;  /* 0x000000221a117223 */ /* 0x040fe20000000011 */
[----:B------:R-:W-:Y:S01]  /*7520*/  F2FP.TF32.F32.PACK_B R10, R10 ;  /* 0x0000000aff0a723e */ /* 0x000fe200024050ff */
[C---:B------:R-:W-:Y:S01]  /*7530*/  FFMA R18, R26.reuse, R35, R18 ;  /* 0x000000231a127223 */ /* 0x040fe20000000012 */
[----:B------:R-:W-:Y:S01]  /*7540*/  F2FP.TF32.F32.PACK_B R11, R11 ;  /* 0x0000000bff0b723e */ /* 0x000fe200024050ff */
[----:B------:R-:W-:Y:S01]  /*7550*/  FFMA R19, R26, R36, R19 ;  /* 0x000000241a137223 */ /* 0x000fe20000000013 */
[----:B------:R-:W-:Y:S02]  /*7560*/  IADD3 R72, PT, PT, R72, 0x400, R0 ;  /* 0x0000040048487810 */ /* 0x000fe40007ffe000 */
[----:B------:R-:W-:Y:S01]  /*7570*/  F2FP.TF32.F32.PACK_B R12, R12 ;  /* 0x0000000cff0c723e */ /* 0x000fe200024050ff */
        /* <DEDUP_REMOVED lines=20> */
[----:B------:R-:W-:Y:S02]  /*76c0*/  ULEA UR5, UR45, UR44, 0xd ;  /* 0x0000002c2d057291 */ /* 0x000fe4000f8e68ff */
[----:B------:R-:W-:Y:S02]  /*76d0*/  UIADD3 UR9, UPT, UPT, UR49, 0x20, URZ ;  /* 0x0000002031097890 */ /* 0x000fe4000fffe0ff */
[----:B------:R-:W-:Y:S01]  /*76e0*/  UIADD3 UR8, UPT, UPT, UR5, 0x400, URZ ;  /* 0x0000040005087890 */ /* 0x000fe2000fffe0ff */
[----:B------:R-:W-:Y:S01]  /*76f0*/  UMOV UR10, UR50 ;  /* 0x00000032000a7c82 */ /* 0x000fe20008000000 */
[----:B------:R-:W-:Y:S01]  /*7700*/  UMOV UR11, UR36 ;  /* 0x00000024000b7c82 */ /* 0x000fe20008000000 */
[----:B--2---:R-:W-:Y:S04]  /*7710*/  UIADD3 UR4, UP0, UPT, UR6, 0x680, URZ ;  /* 0x0000068006047890 */ /* 0x004fe8000ff1e0ff */
[----:B------:R-:W-:Y:S09]  /*7720*/  UIADD3.X UR5, UPT, UPT, URZ, UR7, URZ, UP0, !UPT ;  /* 0x00000007ff057290 */ /* 0x000ff200087fe4ff */
[----:B------:R2:W-:Y:S02]  /*7730*/  UTMASTG.3D [UR8], [UR4] ;  /* 0x00000008040073b5 */ /* 0x0005e40008010000 */
[----:B--2---:R0:W-:Y:S02]  /*7740*/  UTMACMDFLUSH ;  /* 0x00000000000079b7 */ /* 0x0041e40000000000 */
.L_x_113:
[----:B------:R-:W-:Y:S05]  /*7750*/  BSYNC.RECONVERGENT B0 ;  /* 0x0000000000007941 */ /* 0x000fea0003800200 */
.L_x_112:
[----:B------:R-:W-:Y:S01]  /*7760*/  UIADD3 UR4, UPT, UPT, UR45, 0x1, URZ ;  /* 0x000000012d047890 */ /* 0x000fe2000fffe0ff */
[----:B------:R-:W-:Y:S03]  /*7770*/  BSSY.RECONVERGENT B0, `(.L_x_114) ;  /* 0x0000008000007945 */ /* 0x000fe60003800200 */
[----:B------:R-:W-:Y:S04]  /*7780*/  UISETP.NE.AND UP0, UPT, UR4, 0x3, UPT ;  /* 0x000000030400788c */ /* 0x000fe8000bf05270 */
[----:B------:R-:W-:Y:S02]  /*7790*/  UISETP.EQ.XOR UP1, UPT, UR47, 0x3, !UP0 ;  /* 0x000000032f00788c */ /* 0x000fe4000c722a70 */
[----:B------:R-:W-:Y:S02]  /*77a0*/  USEL UR46, UR4, URZ, UP0 ;  /* 0x000000ff042e7287 */ /* 0x000fe40008000000 */
[----:B------:R-:W-:Y:S04]  /*77b0*/  USEL UR5, URZ, 0x1, !UP1 ;  /* 0x00000001ff057887 */ /* 0x000fe8000c800000 */
[----:B------:R-:W-:Y:S01]  /*77c0*/  ULOP3.LUT UR55, UR55, UR5, URZ, 0x3c, !UPT ;  /* 0x0000000537377292 */ /* 0x000fe2000f8e3cff */
[----:B------:R-:W-:Y:S11]  /*77d0*/  @P0 BRA `(.L_x_115) ;  /* 0x0000000000040947 */ /* 0x000ff60003800000 */
[----:B------:R-:W-:Y:S04]  /*77e0*/  DEPBAR.LE SB0, 0x1 ;  /* 0x000080400000791a */ /* 0x000fe80000000000 */
.L_x_115:
[----:B------:R-:W-:Y:S05]  /*77f0*/  BSYNC.RECONVERGENT B0 ;  /* 0x0000000000007941 */ /* 0x000fea0003800200 */
.L_x_114:
[----:B------:R-:W-:Y:S01]  /*7800*/  BAR.SYNC.DEFER_BLOCKING 0x1, 0x80 ;  /* 0x0042000000007b1d */ /* 0x000fe20000010000 */
[----:B------:R-:W-:Y:S01]  /*7810*/  UISETP.NE.AND UP0, UPT, UR53, -0x2, UPT ;  /* 0xfffffffe3500788c */ /* 0x000fe2000bf05270 */
[----:B------:R-:W-:Y:S08]  /*7820*/  IADD3 R22, PT, PT, R22, 0x1, RZ ;  /* 0x0000000116167810 */ /* 0x000ff00007ffe0ff */
[----:B------:R-:W-:Y:S05]  /*7830*/  BRA.U !UP0, `(.L_x_116) ;  /* 0x0000000108287547 */ /* 0x000fea000b800000 */
[----:B------:R-:W-:Y:S01]  /*7840*/  ISETP.NE.AND P0, PT, R70, RZ, PT ;  /* 0x000000ff4600720c */ /* 0x000fe20003f05270 */
[----:B-1----:R-:W-:Y:S01]  /*7850*/  IMAD.U32 R2, RZ, RZ, UR52 ;  /* 0x00000034ff027e24 */ /* 0x002fe2000f8e00ff */
[----:B------:R-:W-:Y:S01]  /*7860*/  UIADD3 UR4, UPT, UPT, UR52, 0x1, URZ ;  /* 0x0000000134047890 */ /* 0x000fe2000fffe0ff */
[----:B------:R-:W-:Y:S03]  /*7870*/  IMAD.U32 R0, RZ, RZ, UR54 ;  /* 0x00000036ff007e24 */ /* 0x000fe6000f8e00ff */
[----:B------:R-:W-:Y:S04]  /*7880*/  UISETP.NE.AND UP0, UPT, UR4, 0x3, UPT ;  /* 0x000000030400788c */ /* 0x000fe8000bf05270 */
[----:B------:R-:W-:Y:S03]  /*7890*/  USEL UR52, UR4, URZ, UP0 ;  /* 0x000000ff04347287 */ /* 0x000fe60008000000 */
[----:B------:R-:W-:Y:S05]  /*78a0*/  @P0 LEA R2, R2, UR44, 0x3 ;  /* 0x0000002c02020c11 */ /* 0x000fea000f8e18ff */
[----:B------:R-:W-:Y:S05]  /*78b0*/  @P0 VIADD R2, R2, 0x58 ;  /* 0x0000005802020836 */ /* 0x000fea0000000000 */
[----:B------:R-:W-:Y:S04]  /*78c0*/  @P0 PRMT R0, R0, 0x654, R2 ;  /* 0x0000065400000816 */ /* 0x000fe80000000002 */
[----:B------:R2:W-:Y:S03]  /*78d0*/  @P0 SYNCS.ARRIVE.TRANS64.RED.A1T0 RZ, [R0+URZ], RZ ;  /* 0x000000ff00ff09a7 */ /* 0x0005e600081004ff */
.L_x_116:
[----:B------:R-:W-:Y:S01]  /*78e0*/  R2UR UR6, R69 ;  /* 0x00000000450672ca */ /* 0x000fe200000e0000 */
[----:B------:R-:W-:Y:S01]  /*78f0*/  UIADD3 UR53, UPT, UPT, UR53, 0x2, URZ ;  /* 0x0000000235357890 */ /* 0x000fe2000fffe0ff */
[----:B------:R-:W-:Y:S02]  /*7900*/  R2UR UR5, R55 ;  /* 0x00000000370572ca */ /* 0x000fe400000e0000 */
[----:B------:R-:W-:Y:S02]  /*7910*/  R2UR UR4, R56 ;  /* 0x00000000380472ca */ /* 0x000fe400000e0000 */
[----:B------:R-:W-:Y:S02]  /*7920*/  R2UR UR36, R67 ;  /* 0x00000000432472ca */ /* 0x000fe400000e0000 */
[----:B------:R-:W-:Y:S02]  /*7930*/  ISETP.NE.AND P0, PT, R59, 0x2, PT ;  /* 0x000000023b00780c */ /* 0x000fe40003f05270 */
[----:B------:R-:W-:Y:S02]  /*7940*/  ISETP.NE.AND P1, PT, R22, 0x4, PT ;  /* 0x000000041600780c */ /* 0x000fe40003f25270 */
[----:B-1----:R-:W-:Y:S01]  /*7950*/  SEL R2, RZ, 0x1, P0 ;  /* 0x00000001ff027807 */ /* 0x002fe20000000000 */
[----:B------:R-:W-:Y:S01]  /*7960*/  UISETP.NE.AND UP0, UPT, UR6, URZ, UPT ;  /* 0x000000ff0600728c */ /* 0x000fe2000bf05270 */
[----:B--2---:R-:W-:Y:S01]  /*7970*/  SEL R0, RZ, 0x1, P1 ;  /* 0x00000001ff007807 */ /* 0x004fe20000800000 */
[----:B------:R-:W-:Y:S01]  /*7980*/  UIADD3 UR27, UPT, UPT, UR37, UR5, URZ ;  /* 0x00000005251b7290 */ /* 0x000fe2000fffe0ff */
[----:B------:R-:W-:Y:S01]  /*7990*/  LOP3.LUT R60, R60, R2, RZ, 0x3c, !PT ;  /* 0x000000023c3c7212 */ /* 0x000fe200078e3cff */
[----:B------:R-:W-:Y:S01]  /*79a0*/  UIADD3 UR26, UPT, UPT, UR38, UR4, URZ ;  /* 0x00000004261a7290 */ /* 0x000fe2000fffe0ff */
[----:B------:R-:W-:Y:S02]  /*79b0*/  LOP3.LUT R61, R61, R0, RZ, 0x3c, !PT ;  /* 0x000000003d3d7212 */ /* 0x000fe400078e3cff */
[----:B------:R-:W-:Y:S02]  /*79c0*/  SEL R59, R59, RZ, P0 ;  /* 0x000000ff3b3b7207 */ /* 0x000fe40000000000 */
[----:B------:R-:W-:Y:S01]  /*79d0*/  SEL R22, R22, RZ, P1 ;  /* 0x000000ff16167207 */ /* 0x000fe20000800000 */
[----:B------:R-:W-:Y:S06]  /*79e0*/  BRA.U UP0, `(.L_x_117) ;  /* 0xffffffd900b07547 */ /* 0x000fec000b83ffff */
[----:B------:R-:W-:-:S13]  /*79f0*/  R2UR UR4, R57 ;  /* 0x00000000390472ca */ /* 0x000fda00000e0000 */
[----:B------:R-:W-:-:S09]  /*7a00*/  UISETP.NE.AND UP0, UPT, UR4, URZ, UPT ;  /* 0x000000ff0400728c */ /* 0x000fd2000bf05270 */
[----:B------:R-:W-:Y:S05]  /*7a10*/  BRA.U !UP0, `(.L_x_118) ;  /* 0x0000000108487547 */ /* 0x000fea000b800000 */
[----:B------:R-:W1:Y:S02]  /*7a20*/  LDCU.64 UR4, c[0x0][0x890] ;  /* 0x00011200ff0477ac */ /* 0x000e640008000a00 */
[----:B-1----:R-:W-:-:S04]  /*7a30*/  UISETP.NE.U32.AND UP0, UPT, UR4, URZ, UPT ;  /* 0x000000ff0400728c */ /* 0x002fc8000bf05070 */
[----:B------:R-:W-:-:S09]  /*7a40*/  UISETP.NE.AND.EX UP0, UPT, UR5, URZ, UPT, UP0 ;  /* 0x000000ff0500728c */ /* 0x000fd2000bf05300 */
[----:B------:R-:W-:Y:S05]  /*7a50*/  BRA.U UP0, `(.L_x_119) ;  /* 0x00000001000c7547 */ /* 0x000fea000b800000 */
[----:B------:R-:W-:-:S13]  /*7a60*/  FSETP.NEU.AND P0, PT, R26, RZ, PT ;  /* 0x000000ff1a00720b */ /* 0x000fda0003f0d000 */
[----:B------:R-:W-:Y:S05]  /*7a70*/  @!P0 EXIT ;  /* 0x000000000000894d */ /* 0x000fea0003800000 */
[----:B------:R-:W-:Y:S05]  /*7a80*/  BRA `(.L_x_118) ;  /* 0x00000000002c7947 */ /* 0x000fea0003800000 */
.L_x_119:
[----:B------:R-:W-:Y:S01]  /*7a90*/  ISETP.NE.AND P0, PT, R58, RZ, PT ;  /* 0x000000ff3a00720c */ /* 0x000fe20003f05270 */
[----:B------:R-:W-:-:S12]  /*7aa0*/  BSSY.RECONVERGENT B0, `(.L_x_118) ;  /* 0x0000009000007945 */ /* 0x000fd80003800200 */
[----:B------:R-:W-:Y:S05]  /*7ab0*/  @P0 BRA `(.L_x_120) ;  /* 0x0000000000140947 */ /* 0x000fea0003800000 */
[----:B------:R-:W1:Y:S02]  /*7ac0*/  LDCU.64 UR4, c[0x0][0x888] ;  /* 0x00011100ff0477ac */ /* 0x000e640008000a00 */
[----:B-1----:R-:W-:-:S04]  /*7ad0*/  ISETP.NE.U32.AND P0, PT, RZ, UR4, PT ;  /* 0x00000004ff007c0c */ /* 0x002fc8000bf05070 */
[----:B------:R-:W-:-:S13]  /*7ae0*/  ISETP.NE.AND.EX P0, PT, RZ, UR5, PT, P0 ;  /* 0x00000005ff007c0c */ /* 0x000fda000bf05300 */
[----:B------:R-:W-:Y:S05]  /*7af0*/  @!P0 EXIT ;  /* 0x000000000000894d */ /* 0x000fea0003800000 */
[----:B------:R-:W-:Y:S05]  /*7b00*/  BRA `(.L_x_121) ;  /* 0x0000000000087947 */ /* 0x000fea0003800000 */
.L_x_120:
[----:B------:R-:W-:-:S13]  /*7b10*/  FSETP.NEU.AND P0, PT, R26, RZ, PT ;  /* 0x000000ff1a00720b */ /* 0x000fda0003f0d000 */
[----:B------:R-:W-:Y:S05]  /*7b20*/  @!P0 EXIT ;  /* 0x000000000000894d */ /* 0x000fea0003800000 */
.L_x_121:
[----:B------:R-:W-:Y:S05]  /*7b30*/  BSYNC.RECONVERGENT B0 ;  /* 0x0000000000007941 */ /* 0x000fea0003800200 */
.L_x_118:
[----:B------:R-:W-:Y:S01]  /*7b40*/  ULEA UR4, UR52, UR44, 0x3 ;  /* 0x0000002c34047291 */ /* 0x000fe2000f8e18ff */
[----:B------:R-:W-:-:S04]  /*7b50*/  DEPBAR.LE SB0, 0x0 ;  /* 0x000080000000791a */ /* 0x000fc80000000000 */
[----:B------:R-:W-:-:S04]  /*7b60*/  UIADD3 UR4, UPT, UPT, UR4, 0x58, URZ ;  /* 0x0000005804047890 */ /* 0x000fc8000fffe0ff */
[----:B------:R-:W-:-:S09]  /*7b70*/  UPRMT UR4, UR54, 0x654, UR4 ;  /* 0x0000065436047896 */ /* 0x000fd20008000004 */
[----:B------:R-:W-:Y:S01]  /*7b80*/  SYNCS.ARRIVE.TRANS64.RED.A1T0 RZ, [UR4], RZ ;  /* 0x000000ffffff79a7 */ /* 0x000fe20008100404 */
[----:B------:R-:W-:Y:S05]  /*7b90*/  EXIT ;  /* 0x000000000000794d */ /* 0x000fea0003800000 */
.L_x_24:
[----:B---3--:R3:W4:Y:S02]  /*7ba0*/  SYNCS.PHASECHK.TRANS64.TRYWAIT P0, [R0+URZ+0xf0], R2 ;  /* 0x0000f002000075a7 */ /* 0x00872400080011ff */
[----:B----4-:R-:W-:Y:S05]  /*7bb0*/  @!P0 NANOSLEEP.SYNCS 0x989680 ;  /* 0x009896800000895d */ /* 0x010fea0003900000 */
[----:B------:R-:W4:Y:S02]  /*7bc0*/  @!P0 SYNCS.PHASECHK.TRANS64 P0, [R0+URZ+0xf0], R2 ;  /* 0x0000f002000085a7 */ /* 0x000f2400080010ff */
[----:B----4-:R-:W-:Y:S05]  /*7bd0*/  @!P0 BRA `(.L_x_24) ;  /* 0xfffffffc00f08947 */ /* 0x010fea000383ffff */
[----:B------:R-:W-:Y:S05]  /*7be0*/  BRA `(.L_x_122) ;  /* 0xffffff9c00207947 */ /* 0x000fea000383ffff */
.L_x_27:
[----:B--2---:R-:W-:-:S07]  /*7bf0*/  MOV R0, UR33 ;  /* 0x0000002100007c02 */ /* 0x004fce0008000f00 */
.L_x_123:
[----:B--2---:R2:W3:Y:S02]  /*7c00*/  SYNCS.PHASECHK.TRANS64.TRYWAIT P0, [R0+URZ+0x20], R3 ;  /* 0x00002003000075a7 */ /* 0x0044e400080011ff */
[----:B---3--:R-:W-:Y:S05]  /*7c10*/  @!P0 NANOSLEEP.SYNCS 0x989680 ;  /* 0x009896800000895d */ /* 0x008fea0003900000 */
[----:B------:R-:W3:Y:S02]  /*7c20*/  @!P0 SYNCS.PHASECHK.TRANS64 P0, [R0+URZ+0x20], R3 ;  /* 0x00002003000085a7 */ /* 0x000ee400080010ff */
[----:B---3--:R-:W-:Y:S05]  /*7c30*/  @!P0 BRA `(.L_x_123) ;  /* 0xfffffffc00f08947 */ /* 0x008fea000383ffff */
[----:B------:R-:W-:Y:S05]  /*7c40*/  BRA `(.L_x_26) ;  /* 0xffffff9c00687947 */ /* 0x000fea000383ffff */
.L_x_34:
[----:B-1----:R-:W-:-:S07]  /*7c50*/  MOV R0, UR33 ;  /* 0x0000002100007c02 */ /* 0x002fce0008000f00 */
.L_x_124:
[----:B-1----:R1:W2:Y:S02]  /*7c60*/  SYNCS.PHASECHK.TRANS64.TRYWAIT P0, [R0+URZ+0x20], R3 ;  /* 0x00002003000075a7 */ /* 0x0022a400080011ff */
[----:B--2---:R-:W-:Y:S05]  /*7c70*/  @!P0 NANOSLEEP.SYNCS 0x989680 ;  /* 0x009896800000895d */ /* 0x004fea0003900000 */
[----:B------:R-:W2:Y:S02]  /*7c80*/  @!P0 SYNCS.PHASECHK.TRANS64 P0, [R0+URZ+0x20], R3 ;  /* 0x00002003000085a7 */ /* 0x000ea400080010ff */
[----:B--2---:R-:W-:Y:S05]  /*7c90*/  @!P0 BRA `(.L_x_124) ;  /* 0xfffffffc00f08947 */ /* 0x004fea000383ffff */
[----:B------:R-:W-:Y:S05]  /*7ca0*/  BRA `(.L_x_33) ;  /* 0xffffffa000587947 */ /* 0x000fea000383ffff */
.L_x_39:
[----:B-1----:R1:W2:Y:S02]  /*7cb0*/  SYNCS.PHASECHK.TRANS64.TRYWAIT P0, [R3+URZ+0x80], R0 ;  /* 0x00008000030075a7 */ /* 0x0022a400080011ff */
[----:B--2---:R-:W-:Y:S05]  /*7cc0*/  @!P0 NANOSLEEP.SYNCS 0x989680 ;  /* 0x009896800000895d */ /* 0x004fea0003900000 */
[----:B------:R-:W2:Y:S02]  /*7cd0*/  @!P0 SYNCS.PHASECHK.TRANS64 P0, [R3+URZ+0x80], R0 ;  /* 0x00008000030085a7 */ /* 0x000ea400080010ff */
[----:B--2---:R-:W-:Y:S05]  /*7ce0*/  @!P0 BRA `(.L_x_39) ;  /* 0xfffffffc00f08947 */ /* 0x004fea000383ffff */
[----:B------:R-:W-:Y:S05]  /*7cf0*/  BRA `(.L_x_125) ;  /* 0xffffffa400287947 */ /* 0x000fea000383ffff */
.L_x_43:
[----:B------:R-:W-:-:S07]  /*7d00*/  MOV R0, UR4 ;  /* 0x0000000400007c02 */ /* 0x000fce0008000f00 */
.L_x_126:
[----:B-1----:R1:W2:Y:S02]  /*7d10*/  SYNCS.PHASECHK.TRANS64.TRYWAIT P0, [R0+URZ], R2 ;  /* 0x00000002000075a7 */ /* 0x0022a400080011ff */
[----:B--2---:R-:W-:Y:S05]  /*7d20*/  @!P0 NANOSLEEP.SYNCS 0x989680 ;  /* 0x009896800000895d */ /* 0x004fea0003900000 */
[----:B------:R-:W2:Y:S02]  /*7d30*/  @!P0 SYNCS.PHASECHK.TRANS64 P0, [R0+URZ], R2 ;  /* 0x00000002000085a7 */ /* 0x000ea400080010ff */
[----:B--2---:R-:W-:Y:S05]  /*7d40*/  @!P0 BRA `(.L_x_126) ;  /* 0xfffffffc00f08947 */ /* 0x004fea000383ffff */
[----:B------:R-:W-:Y:S05]  /*7d50*/  BRA `(.L_x_127) ;  /* 0xffffffa800d47947 */ /* 0x000fea000383ffff */
.L_x_44:
[----:B------:R-:W-:-:S07]  /*7d60*/  MOV R0, UR5 ;  /* 0x0000000500007c02 */ /* 0x000fce0008000f00 */
.L_x_128:
[----:B-1----:R1:W2:Y:S02]  /*7d70*/  SYNCS.PHASECHK.TRANS64.TRYWAIT P0, [R0+URZ], R3 ;  /* 0x00000003000075a7 */ /* 0x0022a400080011ff */
[----:B--2---:R-:W-:Y:S05]  /*7d80*/  @!P0 NANOSLEEP.SYNCS 0x989680 ;  /* 0x009896800000895d */ /* 0x004fea0003900000 */
[----:B------:R-:W2:Y:S02]  /*7d90*/  @!P0 SYNCS.PHASECHK.TRANS64 P0, [R0+URZ], R3 ;  /* 0x00000003000085a7 */ /* 0x000ea400080010ff */
[----:B--2---:R-:W-:Y:S05]  /*7da0*/  @!P0 BRA `(.L_x_128) ;  /* 0xfffffffc00f08947 */ /* 0x004fea000383ffff */
[----:B------:R-:W-:Y:S05]  /*7db0*/  BRA `(.L_x_129) ;  /* 0xffffffa800e07947 */ /* 0x000fea000383ffff */
.L_x_45:
[----:B------:R-:W-:-:S07]  /*7dc0*/  MOV R0, UR5 ;  /* 0x0000000500007c02 */ /* 0x000fce0008000f00 */
.L_x_130:
[----:B-1----:R1:W2:Y:S02]  /*7dd0*/  SYNCS.PHASECHK.TRANS64.TRYWAIT P0, [R0+URZ], R3 ;  /* 0x00000003000075a7 */ /* 0x0022a400080011ff */
[----:B--2---:R-:W-:Y:S05]  /*7de0*/  @!P0 NANOSLEEP.SYNCS 0x989680 ;  /* 0x009896800000895d */ /* 0x004fea0003900000 */
[----:B------:R-:W2:Y:S02]  /*7df0*/  @!P0 SYNCS.PHASECHK.TRANS64 P0, [R0+URZ], R3 ;  /* 0x00000003000085a7 */ /* 0x000ea400080010ff */
[----:B--2---:R-:W-:Y:S05]  /*7e00*/  @!P0 BRA `(.L_x_130) ;  /* 0xfffffffc00f08947 */ /* 0x004fea000383ffff */
[----:B------:R-:W-:Y:S05]  /*7e10*/  BRA `(.L_x_131) ;  /* 0xffffffa800ec7947 */ /* 0x000fea000383ffff */
.L_x_48:
[----:B--2---:R2:W3:Y:S02]  /*7e20*/  SYNCS.PHASECHK.TRANS64.TRYWAIT P0, [R2+URZ+0xe0], R4 ;  /* 0x0000e004020075a7 */ /* 0x0044e400080011ff */
[----:B---3--:R-:W-:Y:S05]  /*7e30*/  @!P0 NANOSLEEP.SYNCS 0x989680 ;  /* 0x009896800000895d */ /* 0x008fea0003900000 */
[----:B------:R-:W3:Y:S02]  /*7e40*/  @!P0 SYNCS.PHASECHK.TRANS64 P0, [R2+URZ+0xe0], R4 ;  /* 0x0000e004020085a7 */ /* 0x000ee400080010ff */
[----:B---3--:R-:W-:Y:S05]  /*7e50*/  @!P0 BRA `(.L_x_48) ;  /* 0xfffffffc00f08947 */ /* 0x008fea000383ffff */
[----:B------:R-:W-:Y:S05]  /*7e60*/  BRA `(.L_x_132) ;  /* 0xffffffac00487947 */ /* 0x000fea000383ffff */
.L_x_49:
[----:B------:R-:W-:-:S07]  /*7e70*/  MOV R2, UR4 ;  /* 0x0000000400027c02 */ /* 0x000fce0008000f00 */
.L_x_133:
[----:B--2---:R2:W3:Y:S02]  /*7e80*/  SYNCS.PHASECHK.TRANS64.TRYWAIT P0, [R2+URZ+0x90], R5 ;  /* 0x00009005020075a7 */ /* 0x0044e400080011ff */
[----:B---3--:R-:W-:Y:S05]  /*7e90*/  @!P0 NANOSLEEP.SYNCS 0x989680 ;  /* 0x009896800000895d */ /* 0x008fea0003900000 */
[----:B------:R-:W3:Y:S02]  /*7ea0*/  @!P0 SYNCS.PHASECHK.TRANS64 P0, [R2+URZ+0x90], R5 ;  /* 0x00009005020085a7 */ /* 0x000ee400080010ff */
[----:B---3--:R-:W-:Y:S05]  /*7eb0*/  @!P0 BRA `(.L_x_133) ;  /* 0xfffffffc00f08947 */ /* 0x008fea000383ffff */
[----:B------:R-:W-:Y:S05]  /*7ec0*/  BRA `(.L_x_134) ;  /* 0xffffffac00587947 */ /* 0x000fea000383ffff */
.L_x_50:
[----:B--2---:R2:W3:Y:S02]  /*7ed0*/  SYNCS.PHASECHK.TRANS64.TRYWAIT P1, [R2+URZ+0x80], R4 ;  /* 0x00008004020075a7 */ /* 0x0044e400080211ff */
[----:B---3--:R-:W-:Y:S05]  /*7ee0*/  @!P1 NANOSLEEP.SYNCS 0x989680 ;  /* 0x009896800000995d */ /* 0x008fea0003900000 */
[----:B------:R-:W3:Y:S02]  /*7ef0*/  @!P1 SYNCS.PHASECHK.TRANS64 P1, [R2+URZ+0x80], R4 ;  /* 0x00008004020095a7 */ /* 0x000ee400080210ff */
[----:B---3--:R-:W-:Y:S05]  /*7f00*/  @!P1 BRA `(.L_x_50) ;  /* 0xfffffffc00f09947 */ /* 0x008fea000383ffff */
[----:B------:R-:W-:Y:S05]  /*7f10*/  BRA `(.L_x_135) ;  /* 0xffffffac00887947 */ /* 0x000fea000383ffff */
.L_x_53:
[----:B------:R-:W-:-:S07]  /*7f20*/  MOV R0, UR4 ;  /* 0x0000000400007c02 */ /* 0x000fce0008000f00 */
.L_x_136:
[----:B--2---:R2:W3:Y:S02]  /*7f30*/  SYNCS.PHASECHK.TRANS64.TRYWAIT P0, [R0+URZ+0x90], R2 ;  /* 0x00009002000075a7 */ /* 0x0044e400080011ff */
[----:B---3--:R-:W-:Y:S05]  /*7f40*/  @!P0 NANOSLEEP.SYNCS 0x989680 ;  /* 0x009896800000895d */ /* 0x008fea0003900000 */
[----:B------:R-:W3:Y:S02]  /*7f50*/  @!P0 SYNCS.PHASECHK.TRANS64 P0, [R0+URZ+0x90], R2 ;  /* 0x00009002000085a7 */ /* 0x000ee400080010ff */
[----:B---3--:R-:W-:Y:S05]  /*7f60*/  @!P0 BRA `(.L_x_136) ;  /* 0xfffffffc00f08947 */ /* 0x008fea000383ffff */
[----:B------:R-:W-:Y:S05]  /*7f70*/  BRA `(.L_x_52) ;  /* 0xffffffac00dc7947 */ /* 0x000fea000383ffff */
.L_x_60:
[----:B-1----:R1:W2:Y:S02]  /*7f80*/  SYNCS.PHASECHK.TRANS64.TRYWAIT P1, [R0+URZ+0x80], R2 ;  /* 0x00008002000075a7 */ /* 0x0022a400080211ff */
[----:B--2---:R-:W-:Y:S05]  /*7f90*/  @!P1 NANOSLEEP.SYNCS 0x989680 ;  /* 0x009896800000995d */ /* 0x004fea0003900000 */
[----:B------:R-:W2:Y:S02]  /*7fa0*/  @!P1 SYNCS.PHASECHK.TRANS64 P1, [R0+URZ+0x80], R2 ;  /* 0x00008002000095a7 */ /* 0x000ea400080210ff */
[----:B--2---:R-:W-:Y:S05]  /*7fb0*/  @!P1 BRA `(.L_x_60) ;  /* 0xfffffffc00f09947 */ /* 0x004fea000383ffff */
[----:B------:R-:W-:Y:S05]  /*7fc0*/  BRA `(.L_x_137) ;  /* 0xffffffb400707947 */ /* 0x000fea000383ffff */
.L_x_61:
[----:B------:R-:W-:-:S07]  /*7fd0*/  MOV R2, UR46 ;  /* 0x0000002e00027c02 */ /* 0x000fce0008000f00 */
.L_x_138:
[----:B-1----:R1:W2:Y:S02]  /*7fe0*/  SYNCS.PHASECHK.TRANS64.TRYWAIT P0, [R2+URZ+0xc0], R0 ;  /* 0x0000c000020075a7 */ /* 0x0022a400080011ff */
[----:B--2---:R-:W-:Y:S05]  /*7ff0*/  @!P0 NANOSLEEP.SYNCS 0x989680 ;  /* 0x009896800000895d */ /* 0x004fea0003900000 */
[----:B------:R-:W2:Y:S02]  /*8000*/  @!P0 SYNCS.PHASECHK.TRANS64 P0, [R2+URZ+0xc0], R0 ;  /* 0x0000c000020085a7 */ /* 0x000ea400080010ff */
[----:B--2---:R-:W-:Y:S05]  /*8010*/  @!P0 BRA `(.L_x_138) ;  /* 0xfffffffc00f08947 */ /* 0x004fea000383ffff */
[----:B------:R-:W-:Y:S05]  /*8020*/  BRA `(.L_x_139) ;  /* 0xffffffb400c07947 */ /* 0x000fea000383ffff */
.L_x_64:
[----:B------:R-:W-:Y:S07]  /*8030*/  MOV R0, UR7 ;  /* 0x0000000700007c02 */ /* 0x000fee0008000f00 */
.L_x_140:
[----:B-1----:R1:W2:Y:S02]  /*8040*/  SYNCS.PHASECHK.TRANS64.TRYWAIT P0, [R0+URZ], R2 ;  /* 0x00000002000075a7 */ /* 0x0022a400080011ff */
[----:B--2---:R-:W-:Y:S05]  /*8050*/  @!P0 NANOSLEEP.SYNCS 0x989680 ;  /* 0x009896800000895d */ /* 0x004fea0003900000 */
[----:B------:R-:W2:Y:S02]  /*8060*/  @!P0 SYNCS.PHASECHK.TRANS64 P0, [R0+URZ], R2 ;  /* 0x00000002000085a7 */ /* 0x000ea400080010ff */
[----:B--2---:R-:W-:Y:S05]  /*8070*/  @!P0 BRA `(.L_x_140) ;  /* 0xfffffffc00f08947 */ /* 0x004fea000383ffff */
[----:B------:R-:W-:Y:S05]  /*8080*/  BRA `(.L_x_63) ;  /* 0xffffffb400dc7947 */ /* 0x000fea000383ffff */
.L_x_67:
[----:B------:R-:W-:-:S07]  /*8090*/  MOV R0, UR4 ;  /* 0x0000000400007c02 */ /* 0x000fce0008000f00 */
.L_x_141:
[----:B--2---:R2:W4:Y:S02]  /*80a0*/  SYNCS.PHASECHK.TRANS64.TRYWAIT P0, [R0+URZ], R2 ;  /* 0x00000002000075a7 */ /* 0x00452400080011ff */
[----:B----4-:R-:W-:Y:S05]  /*80b0*/  @!P0 NANOSLEEP.SYNCS 0x989680 ;  /* 0x009896800000895d */ /* 0x010fea0003900000 */
[----:B------:R-:W4:Y:S02]  /*80c0*/  @!P0 SYNCS.PHASECHK.TRANS64 P0, [R0+URZ], R2 ;  /* 0x00000002000085a7 */ /* 0x000f2400080010ff */
[----:B----4-:R-:W-:Y:S05]  /*80d0*/  @!P0 BRA `(.L_x_141) ;  /* 0xfffffffc00f08947 */ /* 0x010fea000383ffff */
[----:B------:R-:W-:Y:S05]  /*80e0*/  BRA `(.L_x_142) ;  /* 0xffffffbc00087947 */ /* 0x000fea000383ffff */
.L_x_68:
[----:B------:R-:W-:-:S07]  /*80f0*/  MOV R0, UR5 ;  /* 0x0000000500007c02 */ /* 0x000fce0008000f00 */
.L_x_143:
[----:B-1----:R1:W2:Y:S02]  /*8100*/  SYNCS.PHASECHK.TRANS64.TRYWAIT P0, [R0+URZ], R3 ;  /* 0x00000003000075a7 */ /* 0x0022a400080011ff */
[----:B--2---:R-:W-:Y:S05]  /*8110*/  @!P0 NANOSLEEP.SYNCS 0x989680 ;  /* 0x009896800000895d */ /* 0x004fea0003900000 */
[----:B------:R-:W2:Y:S02]  /*8120*/  @!P0 SYNCS.PHASECHK.TRANS64 P0, [R0+URZ], R3 ;  /* 0x00000003000085a7 */ /* 0x000ea400080010ff */
[----:B--2---:R-:W-:Y:S05]  /*8130*/  @!P0 BRA `(.L_x_143) ;  /* 0xfffffffc00f08947 */ /* 0x004fea000383ffff */
[----:B------:R-:W-:Y:S05]  /*8140*/  BRA `(.L_x_144) ;  /* 0xffffffbc00147947 */ /* 0x000fea000383ffff */
.L_x_69:
[----:B------:R-:W-:-:S07]  /*8150*/  MOV R0, UR5 ;  /* 0x0000000500007c02 */ /* 0x000fce0008000f00 */
.L_x_145:
[----:B-1----:R1:W2:Y:S02]  /*8160*/  SYNCS.PHASECHK.TRANS64.TRYWAIT P0, [R0+URZ], R3 ;  /* 0x00000003000075a7 */ /* 0x0022a400080011ff */
[----:B--2---:R-:W-:Y:S05]  /*8170*/  @!P0 NANOSLEEP.SYNCS 0x989680 ;  /* 0x009896800000895d */ /* 0x004fea0003900000 */
[----:B------:R-:W2:Y:S02]  /*8180*/  @!P0 SYNCS.PHASECHK.TRANS64 P0, [R0+URZ], R3 ;  /* 0x00000003000085a7 */ /* 0x000ea400080010ff */
[----:B--2---:R-:W-:Y:S05]  /*8190*/  @!P0 BRA `(.L_x_145) ;  /* 0xfffffffc00f08947 */ /* 0x004fea000383ffff */
[----:B------:R-:W-:Y:S05]  /*81a0*/  BRA `(.L_x_146) ;  /* 0xffffffbc00207947 */ /* 0x000fea000383ffff */
.L_x_70:
[----:B-1----:R-:W-:-:S07]  /*81b0*/  MOV R0, UR4 ;  /* 0x0000000400007c02 */ /* 0x002fce0008000f00 */
.L_x_147:
[----:B-1----:R1:W2:Y:S02]  /*81c0*/  SYNCS.PHASECHK.TRANS64.TRYWAIT P0, [R0+URZ], R2 ;  /* 0x00000002000075a7 */ /* 0x0022a400080011ff */
[----:B--2---:R-:W-:Y:S05]  /*81d0*/  @!P0 NANOSLEEP.SYNCS 0x989680 ;  /* 0x009896800000895d */ /* 0x004fea0003900000 */
[----:B------:R-:W2:Y:S02]  /*81e0*/  @!P0 SYNCS.PHASECHK.TRANS64 P0, [R0+URZ], R2 ;  /* 0x00000002000085a7 */ /* 0x000ea400080010ff */
[----:B--2---:R-:W-:Y:S05]  /*81f0*/  @!P0 BRA `(.L_x_147) ;  /* 0xfffffffc00f08947 */ /* 0x004fea000383ffff */
[----:B------:R-:W-:Y:S05]  /*8200*/  BRA `(.L_x_148) ;  /* 0xffffffbc002c7947 */ /* 0x000fea000383ffff */
.L_x_75:
[----:B--2---:R2:W3:Y:S02]  /*8210*/  SYNCS.PHASECHK.TRANS64.TRYWAIT P0, [R8+URZ+0x80], R0 ;  /* 0x00008000080075a7 */ /* 0x0044e400080011ff */
[----:B---3--:R-:W-:Y:S05]  /*8220*/  @!P0 NANOSLEEP.SYNCS 0x989680 ;  /* 0x009896800000895d */ /* 0x008fea0003900000 */
[----:B------:R-:W3:Y:S02]  /*8230*/  @!P0 SYNCS.PHASECHK.TRANS64 P0, [R8+URZ+0x80], R0 ;  /* 0x00008000080085a7 */ /* 0x000ee400080010ff */
[----:B---3--:R-:W-:Y:S05]  /*8240*/  @!P0 BRA `(.L_x_75) ;  /* 0xfffffffc00f08947 */ /* 0x008fea000383ffff */
[----:B------:R-:W-:Y:S05]  /*8250*/  BRA `(.L_x_149) ;  /* 0xffffffc000507947 */ /* 0x000fea000383ffff */
.L_x_78:
[----:B--2---:R-:W-:Y:S07]  /*8260*/  MOV R0, UR24 ;  /* 0x0000001800007c02 */ /* 0x004fee0008000f00 */
.L_x_150:
[----:B--2---:R2:W3:Y:S02]  /*8270*/  SYNCS.PHASECHK.TRANS64.TRYWAIT P1, [R0+URZ+0x78], R2 ;  /* 0x00007802000075a7 */ /* 0x0044e400080211ff */
[----:B---3--:R-:W-:Y:S05]  /*8280*/  @!P1 NANOSLEEP.SYNCS 0x989680 ;  /* 0x009896800000995d */ /* 0x008fea0003900000 */
[----:B------:R-:W3:Y:S02]  /*8290*/  @!P1 SYNCS.PHASECHK.TRANS64 P1, [R0+URZ+0x78], R2 ;  /* 0x00007802000095a7 */ /* 0x000ee400080210ff */
[----:B---3--:R-:W-:Y:S05]  /*82a0*/  @!P1 BRA `(.L_x_150) ;  /* 0xfffffffc00f09947 */ /* 0x008fea000383ffff */
[----:B------:R-:W-:Y:S05]  /*82b0*/  BRA `(.L_x_77) ;  /* 0xffffffc400c87947 */ /* 0x000fea000383ffff */
.L_x_81:
[----:B------:R-:W-:Y:S07]  /*82c0*/  MOV R0, UR4 ;  /* 0x0000000400007c02 */ /* 0x000fee0008000f00 */
.L_x_151:
[----:B--2---:R2:W3:Y:S02]  /*82d0*/  SYNCS.PHASECHK.TRANS64.TRYWAIT P0, [R0+URZ+0x58], R2 ;  /* 0x00005802000075a7 */ /* 0x0044e400080011ff */
[----:B---3--:R-:W-:Y:S05]  /*82e0*/  @!P0 NANOSLEEP.SYNCS 0x989680 ;  /* 0x009896800000895d */ /* 0x008fea0003900000 */
[----:B------:R-:W3:Y:S02]  /*82f0*/  @!P0 SYNCS.PHASECHK.TRANS64 P0, [R0+URZ+0x58], R2 ;  /* 0x00005802000085a7 */ /* 0x000ee400080010ff */
[----:B---3--:R-:W-:Y:S05]  /*8300*/  @!P0 BRA `(.L_x_151) ;  /* 0xfffffffc00f08947 */ /* 0x008fea000383ffff */
[----:B------:R-:W-:Y:S05]  /*8310*/  BRA `(.L_x_152) ;  /* 0xffffffc800247947 */ /* 0x000fea000383ffff */
.L_x_82:
[----:B------:R-:W-:Y:S07]  /*8320*/  MOV R2, UR5 ;  /* 0x0000000500027c02 */ /* 0x000fee0008000f00 */
.L_x_153:
[----:B--2---:R2:W3:Y:S02]  /*8330*/  SYNCS.PHASECHK.TRANS64.TRYWAIT P0, [R2+URZ+0x58], R0 ;  /* 0x00005800020075a7 */ /* 0x0044e400080011ff */
[----:B---3--:R-:W-:Y:S05]  /*8340*/  @!P0 NANOSLEEP.SYNCS 0x989680 ;  /* 0x009896800000895d */ /* 0x008fea0003900000 */
[----:B------:R-:W3:Y:S02]  /*8350*/  @!P0 SYNCS.PHASECHK.TRANS64 P0, [R2+URZ+0x58], R0 ;  /* 0x00005800020085a7 */ /* 0x000ee400080010ff */
[----:B---3--:R-:W-:Y:S05]  /*8360*/  @!P0 BRA `(.L_x_153) ;  /* 0xfffffffc00f08947 */ /* 0x008fea000383ffff */
[----:B------:R-:W-:Y:S05]  /*8370*/  BRA `(.L_x_154) ;  /* 0xffffffc8008c7947 */ /* 0x000fea000383ffff */
.L_x_84:
[----:B------:R-:W-:-:S07]  /*8380*/  MOV R0, UR4 ;  /* 0x0000000400007c02 */ /* 0x000fce0008000f00 */
.L_x_155:
[----:B---3--:R3:W4:Y:S02]  /*8390*/  SYNCS.PHASECHK.TRANS64.TRYWAIT P0, [R0+URZ], R2 ;  /* 0x00000002000075a7 */ /* 0x00872400080011ff */
[----:B----4-:R-:W-:Y:S05]  /*83a0*/  @!P0 NANOSLEEP.SYNCS 0x989680 ;  /* 0x009896800000895d */ /* 0x010fea0003900000 */
[----:B------:R-:W4:Y:S02]  /*83b0*/  @!P0 SYNCS.PHASECHK.TRANS64 P0, [R0+URZ], R2 ;  /* 0x00000002000085a7 */ /* 0x000f2400080010ff */
[----:B----4-:R-:W-:Y:S05]  /*83c0*/  @!P0 BRA `(.L_x_155) ;  /* 0xfffffffc00f08947 */ /* 0x010fea000383ffff */
[----:B------:R-:W-:Y:S05]  /*83d0*/  BRA `(.L_x_156) ;  /* 0xffffffcc00207947 */ /* 0x000fea000383ffff */
.L_x_85:
[----:B------:R-:W-:-:S07]  /*83e0*/  MOV R0, UR5 ;  /* 0x0000000500007c02 */ /* 0x000fce0008000f00 */
.L_x_157:
[----:B--2---:R2:W3:Y:S02]  /*83f0*/  SYNCS.PHASECHK.TRANS64.TRYWAIT P0, [R0+URZ], R2 ;  /* 0x00000002000075a7 */ /* 0x0044e400080011ff */
[----:B---3--:R-:W-:Y:S05]  /*8400*/  @!P0 NANOSLEEP.SYNCS 0x989680 ;  /* 0x009896800000895d */ /* 0x008fea0003900000 */
[----:B------:R-:W3:Y:S02]  /*8410*/  @!P0 SYNCS.PHASECHK.TRANS64 P0, [R0+URZ], R2 ;  /* 0x00000002000085a7 */ /* 0x000ee400080010ff */
[----:B---3--:R-:W-:Y:S05]  /*8420*/  @!P0 BRA `(.L_x_157) ;  /* 0xfffffffc00f08947 */ /* 0x008fea000383ffff */
[----:B------:R-:W-:Y:S05]  /*8430*/  BRA `(.L_x_158) ;  /* 0xffffffcc002c7947 */ /* 0x000fea000383ffff */
.L_x_87:
[----:B-1----:R1:W2:Y:S02]  /*8440*/  SYNCS.PHASECHK.TRANS64.TRYWAIT P0, [R0+URZ+0x80], R2 ;  /* 0x00008002000075a7 */ /* 0x0022a400080011ff */
[----:B--2---:R-:W-:Y:S05]  /*8450*/  @!P0 NANOSLEEP.SYNCS 0x989680 ;  /* 0x009896800000895d */ /* 0x004fea0003900000 */
[----:B------:R-:W2:Y:S02]  /*8460*/  @!P0 SYNCS.PHASECHK.TRANS64 P0, [R0+URZ+0x80], R2 ;  /* 0x00008002000085a7 */ /* 0x000ea400080010ff */
[----:B--2---:R-:W-:Y:S05]  /*8470*/  @!P0 BRA `(.L_x_87) ;  /* 0xfffffffc00f08947 */ /* 0x004fea000383ffff */
[----:B------:R-:W-:Y:S05]  /*8480*/  BRA `(.L_x_159) ;  /* 0xffffffd0001c7947 */ /* 0x000fea000383ffff */
.L_x_97:
[----:B-1----:R1:W3:Y:S02]  /*8490*/  SYNCS.PHASECHK.TRANS64.TRYWAIT P1, [R2+URZ+0x40], R0 ;  /* 0x00004000020075a7 */ /* 0x0022e400080211ff */
[----:B---3--:R-:W-:Y:S05]  /*84a0*/  @!P1 NANOSLEEP.SYNCS 0x989680 ;  /* 0x009896800000995d */ /* 0x008fea0003900000 */
[----:B------:R-:W3:Y:S02]  /*84b0*/  @!P1 SYNCS.PHASECHK.TRANS64 P1, [R2+URZ+0x40], R0 ;  /* 0x00004000020095a7 */ /* 0x000ee400080210ff */
[----:B---3--:R-:W-:Y:S05]  /*84c0*/  @!P1 BRA `(.L_x_97) ;  /* 0xfffffffc00f09947 */ /* 0x008fea000383ffff */
[----:B------:R-:W-:Y:S05]  /*84d0*/  BRA `(.L_x_96) ;  /* 0xffffffdc009c7947 */ /* 0x000fea000383ffff */
.L_x_99:
[----:B--2---:R2:W3:Y:S02]  /*84e0*/  SYNCS.PHASECHK.TRANS64.TRYWAIT P0, [R71+URZ+0xa0], R3 ;  /* 0x0000a003470075a7 */ /* 0x0044e400080011ff */
[----:B---3--:R-:W-:Y:S05]  /*84f0*/  @!P0 NANOSLEEP.SYNCS 0x989680 ;  /* 0x009896800000895d */ /* 0x008fea0003900000 */
[----:B------:R-:W3:Y:S02]  /*8500*/  @!P0 SYNCS.PHASECHK.TRANS64 P0, [R71+URZ+0xa0], R3 ;  /* 0x0000a003470085a7 */ /* 0x000ee400080010ff */
[----:B---3--:R-:W-:Y:S05]  /*8510*/  @!P0 BRA `(.L_x_99) ;  /* 0xfffffffc00f08947 */ /* 0x008fea000383ffff */
[----:B------:R-:W-:Y:S05]  /*8520*/  BRA `(.L_x_98) ;  /* 0xffffffe000147947 */ /* 0x000fea000383ffff */
.L_x_110:
[----:B-1----:R1:W2:Y:S02]  /*8530*/  SYNCS.PHASECHK.TRANS64.TRYWAIT P0, [R2+URZ+0x40], R74 ;  /* 0x0000404a020075a7 */ /* 0x0022a400080011ff */
[----:B--2---:R-:W-:Y:S05]  /*8540*/  @!P0 NANOSLEEP.SYNCS 0x989680 ;  /* 0x009896800000895d */ /* 0x004fea0003900000 */
[----:B------:R-:W2:Y:S02]  /*8550*/  @!P0 SYNCS.PHASECHK.TRANS64 P0, [R2+URZ+0x40], R74 ;  /* 0x0000404a020085a7 */ /* 0x000ea400080010ff */
[----:B--2---:R-:W-:Y:S05]  /*8560*/  @!P0 BRA `(.L_x_110) ;  /* 0xfffffffc00f08947 */ /* 0x004fea000383ffff */
[----:B------:R-:W-:Y:S05]  /*8570*/  BRA `(.L_x_109) ;  /* 0xffffffe800607947 */ /* 0x000fea000383ffff */
        .weak           $__internal_0_$__cuda_sm10x_tcgen05_guardrail_trap_col_being_dealloced_not_returned_by_alloc
        .type           $__internal_0_$__cuda_sm10x_tcgen05_guardrail_trap_col_being_dealloced_not_returned_by_alloc,@function
        .size           $__internal_0_$__cuda_sm10x_tcgen05_guardrail_trap_col_being_dealloced_not_returned_by_alloc,($__internal_1_$__cuda_sm10x_tcgen05_guardrail_trap_phase_invalid_during_alloc - $__internal_0_$__cuda_sm10x_tcgen05_guardrail_trap_col_being_dealloced_not_returned_by_alloc)
$__internal_0_$__cuda_sm10x_tcgen05_guardrail_trap_col_being_dealloced_not_returned_by_alloc:
[----:B------:R-:W-:Y:S05]  /*8580*/  BPT.TRAP 0x1 ;  /* 0x000000040000795c */ /* 0x000fea0000300000 */
[----:B------:R-:W-:-:S04]  /*8590*/  HFMA2 R3, -RZ, RZ, 0, 0 ;  /* 0x00000000ff037431 */ /* 0x000fc800000001ff */
[----:B------:R-:W-:Y:S05]  /*85a0*/  RET.REL.NODEC R2 `(_ZN7cutlass13device_kernelINS_4gemm6kernel13GemmUniversalIN4cute5tupleIJiiiiEEENS1_10collective13CollectiveMmaINS1_35MainloopSm100TmaUmmaWarpSpecializedILi4ELi2ELi4ENS5_IJNS4_1CILi2EEENSA_ILi1EEESC_EEEEENS5_IJNSA_ILi64EEESF_SF_EEENS_10tfloat32_tENS5_IJlSC_lEEESH_SI_NS4_8TiledMMAINS4_8MMA_AtomIJNS4_17SM100_MMA_TF32_SSISH_SH_fLi64ELi64ELNS4_4UMMA5MajorE0ELSN_0ELNSM_7ScaleInE0ELSO_0EEEEEENS4_6LayoutINS5_IJSC_SC_SC_EEENS5_IJNSA_ILi0EEEST_ST_EEEEENS5_IJNS4_10UnderscoreESW_SW_EEEEENS4_13SM90_TMA_LOADENS4_14ComposedLayoutINS4_7SwizzleILi3ELi4ELi3EEENS4_18smem_ptr_flag_bitsILi32EEENSR_INS5_IJNSA_ILi8EEENSA_ILi32EEEEEENS5_IJS16_SC_EEEEEEEvNS4_8identityENS4_23SM90_TMA_LOAD_MULTICASTES1A_vS1B_EENS_8epilogue10collective18CollectiveEpilogueINS1E_23Sm100TmaWarpSpecializedILi3ELi2ELi16ELb1ELb0EEEJSG_NS5_IJNSR_ISF_SC_EENSR_IS16_SC_EEEEESH_SI_SH_SI_NS1E_6fusion15FusionCallbacksIS1I_NS1M_17LinearCombinationISH_fSH_fLNS_15FloatRoundStyleE2EEESG_S1L_JEEENS4_5SM1004TMEM4LOAD26SM100_TMEM_LOAD_16dp128b8xESZ_S1A_NS4_17SM75_U32x4_LDSM_NENS4_14SM90_TMA_STOREES1A_NS4_17SM90_U32x4_STSM_NENS4_39AutoVectorizingCopyWithAssumedAlignmentILi128EEEEEEvvEEEEvNT_6ParamsE) ;  /* 0xffffff7802947950 */ /* 0x000fea0003c3ffff */
        .weak           $__internal_1_$__cuda_sm10x_tcgen05_guardrail_trap_phase_invalid_during_alloc
        .type           $__internal_1_$__cuda_sm10x_tcgen05_guardrail_trap_phase_invalid_during_alloc,@function
        .size           $__internal_1_$__cuda_sm10x_tcgen05_guardrail_trap_phase_invalid_during_alloc,($__internal_2_$__cuda_sm10x_tcgen05_guardrail_trap_unallocated_columns_being_dealloced - $__internal_1_$__cuda_sm10x_tcgen05_guardrail_trap_phase_invalid_during_alloc)
$__internal_1_$__cuda_sm10x_tcgen05_guardrail_trap_phase_invalid_during_alloc:
[----:B------:R-:W-:Y:S05]  /*85b0*/  BPT.TRAP 0x1 ;  /* 0x000000040000795c */ /* 0x000fea0000300000 */
[----:B------:R-:W-:-:S04]  /*85c0*/  MOV R5, 0x0 ;  /* 0x0000000000057802 */ /* 0x000fc80000000f00 */
[----:B------:R-:W-:Y:S05]  /*85d0*/  RET.REL.NODEC R4 `(_ZN7cutlass13device_kernelINS_4gemm6kernel13GemmUniversalIN4cute5tupleIJiiiiEEENS1_10collective13CollectiveMmaINS1_35MainloopSm100TmaUmmaWarpSpecializedILi4ELi2ELi4ENS5_IJNS4_1CILi2EEENSA_ILi1EEESC_EEEEENS5_IJNSA_ILi64EEESF_SF_EEENS_10tfloat32_tENS5_IJlSC_lEEESH_SI_NS4_8TiledMMAINS4_8MMA_AtomIJNS4_17SM100_MMA_TF32_SSISH_SH_fLi64ELi64ELNS4_4UMMA5MajorE0ELSN_0ELNSM_7ScaleInE0ELSO_0EEEEEENS4_6LayoutINS5_IJSC_SC_SC_EEENS5_IJNSA_ILi0EEEST_ST_EEEEENS5_IJNS4_10UnderscoreESW_SW_EEEEENS4_13SM90_TMA_LOADENS4_14ComposedLayoutINS4_7SwizzleILi3ELi4ELi3EEENS4_18smem_ptr_flag_bitsILi32EEENSR_INS5_IJNSA_ILi8EEENSA_ILi32EEEEEENS5_IJS16_SC_EEEEEEEvNS4_8identityENS4_23SM90_TMA_LOAD_MULTICASTES1A_vS1B_EENS_8epilogue10collective18CollectiveEpilogueINS1E_23Sm100TmaWarpSpecializedILi3ELi2ELi16ELb1ELb0EEEJSG_NS5_IJNSR_ISF_SC_EENSR_IS16_SC_EEEEESH_SI_SH_SI_NS1E_6fusion15FusionCallbacksIS1I_NS1M_17LinearCombinationISH_fSH_fLNS_15FloatRoundStyleE2EEESG_S1L_JEEENS4_5SM1004TMEM4LOAD26SM100_TMEM_LOAD_16dp128b8xESZ_S1A_NS4_17SM75_U32x4_LDSM_NENS4_14SM90_TMA_STOREES1A_NS4_17SM90_U32x4_STSM_NENS4_39AutoVectorizingCopyWithAssumedAlignmentILi128EEEEEEvvEEEEvNT_6ParamsE) ;  /* 0xffffff7804887950 */ /* 0x000fea0003c3ffff */
        .weak           $__internal_2_$__cuda_sm10x_tcgen05_guardrail_trap_unallocated_columns_being_dealloced
        .type           $__internal_2_$__cuda_sm10x_tcgen05_guardrail_trap_unallocated_columns_being_dealloced,@function
        .size           $__internal_2_$__cuda_sm10x_tcgen05_guardrail_trap_unallocated_columns_being_dealloced,(.L_x_161 - $__internal_2_$__cuda_sm10x_tcgen05_guardrail_trap_unallocated_columns_being_dealloced)
$__internal_2_$__cuda_sm10x_tcgen05_guardrail_trap_unallocated_columns_being_dealloced:
[----:B------:R-:W-:Y:S05]  /*85e0*/  BPT.TRAP 0x1 ;  /* 0x000000040000795c */ /* 0x000fea0000300000 */
[----:B------:R-:W-:-:S04]  /*85f0*/  HFMA2 R3, -RZ, RZ, 0, 0 ;  /* 0x00000000ff037431 */ /* 0x000fc800000001ff */
[----:B------:R-:W-:Y:S05]  /*8600*/  RET.REL.NODEC R2 `(_ZN7cutlass13device_kernelINS_4gemm6kernel13GemmUniversalIN4cute5tupleIJiiiiEEENS1_10collective13CollectiveMmaINS1_35MainloopSm100TmaUmmaWarpSpecializedILi4ELi2ELi4ENS5_IJNS4_1CILi2EEENSA_ILi1EEESC_EEEEENS5_IJNSA_ILi64EEESF_SF_EEENS_10tfloat32_tENS5_IJlSC_lEEESH_SI_NS4_8TiledMMAINS4_8MMA_AtomIJNS4_17SM100_MMA_TF32_SSISH_SH_fLi64ELi64ELNS4_4UMMA5MajorE0ELSN_0ELNSM_7ScaleInE0ELSO_0EEEEEENS4_6LayoutINS5_IJSC_SC_SC_EEENS5_IJNSA_ILi0EEEST_ST_EEEEENS5_IJNS4_10UnderscoreESW_SW_EEEEENS4_13SM90_TMA_LOADENS4_14ComposedLayoutINS4_7SwizzleILi3ELi4ELi3EEENS4_18smem_ptr_flag_bitsILi32EEENSR_INS5_IJNSA_ILi8EEENSA_ILi32EEEEEENS5_IJS16_SC_EEEEEEEvNS4_8identityENS4_23SM90_TMA_LOAD_MULTICASTES1A_vS1B_EENS_8epilogue10collective18CollectiveEpilogueINS1E_23Sm100TmaWarpSpecializedILi3ELi2ELi16ELb1ELb0EEEJSG_NS5_IJNSR_ISF_SC_EENSR_IS16_SC_EEEEESH_SI_SH_SI_NS1E_6fusion15FusionCallbacksIS1I_NS1M_17LinearCombinationISH_fSH_fLNS_15FloatRoundStyleE2EEESG_S1L_JEEENS4_5SM1004TMEM4LOAD26SM100_TMEM_LOAD_16dp128b8xESZ_S1A_NS4_17SM75_U32x4_LDSM_NENS4_14SM90_TMA_STOREES1A_NS4_17SM90_U32x4_STSM_NENS4_39AutoVectorizingCopyWithAssumedAlignmentILi128EEEEEEvvEEEEvNT_6ParamsE) ;  /* 0xffffff78027c7950 */ /* 0x000fea0003c3ffff */
.L_x_160:
[----:B------:R-:W-:-:S00]  /*8610*/  BRA `(.L_x_160) ;  /* 0xfffffffc00fc7947 */ /* 0x000fc0000383ffff */
[----:B------:R-:W-:-:S00]  /*8620*/  NOP ;  /* 0x0000000000007918 */ /* 0x000fc00000000000 */
        /* <DEDUP_REMOVED lines=13> */
.L_x_161:


//--------------------- .nv.global.init           --------------------------
	.section	.nv.global.init,"aw",@progbits
.nv.global.init:
	.type		$str$27,@object
	.size		$str$27,($str$28 - $str$27)
$str$27:
        /*0000*/ 	.byte	0x28, 0x61, 0x64, 0x64, 0x72, 0x65, 0x73, 0x73, 0x20, 0x26, 0x20, 0x6d, 0x61, 0x73, 0x6b, 0x29
        /*0010*/ 	.byte	0x20, 0x3d, 0x3d, 0x20, 0x30, 0x00
	.type		$str$28,@object
	.size		$str$28,($str$26 - $str$28)
$str$28:
        /*0016*/ 	.byte	0x2f, 0x74, 0x6d, 0x70, 0x2f, 0x63, 0x75, 0x74, 0x6c, 0x61, 0x73, 0x73, 0x5f, 0x73, 0x77, 0x65
        /*0026*/ 	.byte	0x65, 0x70, 0x5f, 0x73, 0x72, 0x63, 0x2f, 0x69, 0x6e, 0x63, 0x6c, 0x75, 0x64, 0x65, 0x2f, 0x63
        /*0036*/ 	.byte	0x75, 0x74, 0x65, 0x2f, 0x70, 0x6f, 0x69, 0x6e, 0x74, 0x65, 0x72, 0x5f, 0x66, 0x6c, 0x61, 0x67
        /*0046*/ 	.byte	0x67, 0x65, 0x64, 0x2e, 0x68, 0x70, 0x70, 0x00
	.type		$str$26,@object
	.size		$str$26,($str$25 - $str$26)
$str$26:
        /*004e*/ 	.byte	0x2f, 0x74, 0x6d, 0x70, 0x2f, 0x63, 0x75, 0x74, 0x6c, 0x61, 0x73, 0x73, 0x5f, 0x73, 0x77, 0x65
        /*005e*/ 	.byte	0x65, 0x70, 0x5f, 0x73, 0x72, 0x63, 0x2f, 0x69, 0x6e, 0x63, 0x6c, 0x75, 0x64, 0x65, 0x2f, 0x63
        /*006e*/ 	.byte	0x75, 0x74, 0x65, 0x2f, 0x61, 0x74, 0x6f, 0x6d, 0x2f, 0x63, 0x6f, 0x70, 0x79, 0x5f, 0x74, 0x72
        /*007e*/ 	.byte	0x61, 0x69, 0x74, 0x73, 0x5f, 0x73, 0x6d, 0x31, 0x30, 0x30, 0x2e, 0x68, 0x70, 0x70, 0x00
	.type		$str$25,@object
	.size		$str$25,(__unnamed_1 - $str$25)
$str$25:
        /*008d*/ 	.byte	0x28, 0x28, 0x75, 0x69, 0x6e, 0x74, 0x33, 0x32, 0x5f, 0x74, 0x28, 0x74, 0x68, 0x72, 0x65, 0x61
        /*009d*/ 	.byte	0x64, 0x49, 0x64, 0x78, 0x2e, 0x78, 0x29, 0x20, 0x2f, 0x20, 0x33, 0x32, 0x29, 0x20, 0x25, 0x20
        /*00ad*/ 	.byte	0x34, 0x29, 0x20, 0x3d, 0x3d, 0x20, 0x28, 0x28, 0x28, 0x74, 0x6d, 0x65, 0x6d, 0x5f, 0x61, 0x64
        /*00bd*/ 	.byte	0x64, 0x72, 0x20, 0x3e, 0x3e, 0x20, 0x31, 0x36, 0x29, 0x20, 0x2f, 0x20, 0x33, 0x32, 0x29, 0x20
        /*00cd*/ 	.byte	0x25, 0x20, 0x34, 0x29, 0x00
	.type		__unnamed_1,@object
	.size		__unnamed_1,(__unnamed_2 - __unnamed_1)
__unnamed_1:
        /*00d2*/ 	.byte	0x61, 0x75, 0x74, 0x6f, 0x20, 0x63, 0x75, 0x74, 0x65, 0x3a, 0x3a, 0x61, 0x73, 0x5f, 0x70, 0x6f
        /* <DEDUP_REMOVED lines=24> */
        /*0262*/ 	.byte	0x30, 0x34, 0x38, 0x3e, 0x3e, 0x3e, 0x3e, 0x5d, 0x00
	.type		__unnamed_2,@object
	.size		__unnamed_2,(.L_2 - __unnamed_2)
__unnamed_2:
        /* <DEDUP_REMOVED lines=45> */
        /*053b*/ 	.byte	0x3e, 0x3e, 0x3e, 0x5d, 0x00
.L_2:


//--------------------- .nv.shared._ZN7cutlass13device_kernelINS_4gemm6kernel13GemmUniversalIN4cute5tupleIJiiiiEEENS1_10collective13CollectiveMmaINS1_35MainloopSm100TmaUmmaWarpSpecializedILi4ELi2ELi4ENS5_IJNS4_1CILi2EEENSA_ILi1EEESC_EEEEENS5_IJNSA_ILi64EEESF_SF_EEENS_10tfloat32_tENS5_IJlSC_lEEESH_SI_NS4_8TiledMMAINS4_8MMA_AtomIJNS4_17SM100_MMA_TF32_SSISH_SH_fLi64ELi64ELNS4_4UMMA5MajorE0ELSN_0ELNSM_7ScaleInE0ELSO_0EEEEEENS4_6LayoutINS5_IJSC_SC_SC_EEENS5_IJNSA_ILi0EEEST_ST_EEEEENS5_IJNS4_10UnderscoreESW_SW_EEEEENS4_13SM90_TMA_LOADENS4_14ComposedLayoutINS4_7SwizzleILi3ELi4ELi3EEENS4_18smem_ptr_flag_bitsILi32EEENSR_INS5_IJNSA_ILi8EEENSA_ILi32EEEEEENS5_IJS16_SC_EEEEEEEvNS4_8identityENS4_23SM90_TMA_LOAD_MULTICASTES1A_vS1B_EENS_8epilogue10collective18CollectiveEpilogueINS1E_23Sm100TmaWarpSpecializedILi3ELi2ELi16ELb1ELb0EEEJSG_NS5_IJNSR_ISF_SC_EENSR_IS16_SC_EEEEESH_SI_SH_SI_NS1E_6fusion15FusionCallbacksIS1I_NS1M_17LinearCombinationISH_fSH_fLNS_15FloatRoundStyleE2EEESG_S1L_JEEENS4_5SM1004TMEM4LOAD26SM100_TMEM_LOAD_16dp128b8xESZ_S1A_NS4_17SM75_U32x4_LDSM_NENS4_14SM90_TMA_STOREES1A_NS4_17SM90_U32x4_STSM_NENS4_39AutoVectorizingCopyWithAssumedAlignmentILi128EEEEEEvvEEEEvNT_6ParamsE --------------------------
	.section	.nv.shared._ZN7cutlass13device_kernelINS_4gemm6kernel13GemmUniversalIN4cute5tupleIJiiiiEEENS1_10collective13CollectiveMmaINS1_35MainloopSm100TmaUmmaWarpSpecializedILi4ELi2ELi4ENS5_IJNS4_1CILi2EEENSA_ILi1EEESC_EEEEENS5_IJNSA_ILi64EEESF_SF_EEENS_10tfloat32_tENS5_IJlSC_lEEESH_SI_NS4_8TiledMMAINS4_8MMA_AtomIJNS4_17SM100_MMA_TF32_SSISH_SH_fLi64ELi64ELNS4_4UMMA5MajorE0ELSN_0ELNSM_7ScaleInE0ELSO_0EEEEEENS4_6LayoutINS5_IJSC_SC_SC_EEENS5_IJNSA_ILi0EEEST_ST_EEEEENS5_IJNS4_10UnderscoreESW_SW_EEEEENS4_13SM90_TMA_LOADENS4_14ComposedLayoutINS4_7SwizzleILi3ELi4ELi3EEENS4_18smem_ptr_flag_bitsILi32EEENSR_INS5_IJNSA_ILi8EEENSA_ILi32EEEEEENS5_IJS16_SC_EEEEEEEvNS4_8identityENS4_23SM90_TMA_LOAD_MULTICASTES1A_vS1B_EENS_8epilogue10collective18CollectiveEpilogueINS1E_23Sm100TmaWarpSpecializedILi3ELi2ELi16ELb1ELb0EEEJSG_NS5_IJNSR_ISF_SC_EENSR_IS16_SC_EEEEESH_SI_SH_SI_NS1E_6fusion15FusionCallbacksIS1I_NS1M_17LinearCombinationISH_fSH_fLNS_15FloatRoundStyleE2EEESG_S1L_JEEENS4_5SM1004TMEM4LOAD26SM100_TMEM_LOAD_16dp128b8xESZ_S1A_NS4_17SM75_U32x4_LDSM_NENS4_14SM90_TMA_STOREES1A_NS4_17SM90_U32x4_STSM_NENS4_39AutoVectorizingCopyWithAssumedAlignmentILi128EEEEEEvvEEEEvNT_6ParamsE,"aw",@nobits
	.sectionflags	@""
	.align	16
	.zero		1024


//--------------------- .nv.shared.reserved.0     --------------------------
	.section	.nv.shared.reserved.0,"aw",@nobits
	.weak		__nv_reservedSMEM_offset_0_alias
	.size		__nv_reservedSMEM_offset_0_alias, 0, 64
	.other		__nv_reservedSMEM_offset_0_alias,@"STO_CUDA_RESERVED_SHARED STV_DEFAULT"
__nv_reservedSMEM_offset_0_alias:
	.zero		0
.nv.shared.reserved.0:
	.zero		64
	.weak		__nv_reservedSMEM_tcgen05_partition
	.type		__nv_reservedSMEM_tcgen05_partition,@object
	.size		__nv_reservedSMEM_tcgen05_partition,(.L_0 - __nv_reservedSMEM_tcgen05_partition)
__nv_reservedSMEM_tcgen05_partition:
	.zero		32
.L_0:


//--------------------- .nv.global                --------------------------
	.section	.nv.global,"aw",@nobits
.nv.global:
	.type		_ZN40_INTERNAL_6aece061_4_k_cu_e8c1a8bf_110204cute1_E,@object
	.size		_ZN40_INTERNAL_6aece061_4_k_cu_e8c1a8bf_110204cute1_E,(_ZN40_INTERNAL_6aece061_4_k_cu_e8c1a8bf_110204cuda3std3__45__cpo6cbeginE - _ZN40_INTERNAL_6aece061_4_k_cu_e8c1a8bf_110204cute1_E)
_ZN40_INTERNAL_6aece061_4_k_cu_e8c1a8bf_110204cute1_E:
	.zero		1
	.type		_ZN40_INTERNAL_6aece061_4_k_cu_e8c1a8bf_110204cuda3std3__45__cpo6cbeginE,@object
	.size		_ZN40_INTERNAL_6aece061_4_k_cu_e8c1a8bf_110204cuda3std3__45__cpo6cbeginE,(_ZN40_INTERNAL_6aece061_4_k_cu_e8c1a8bf_110204cuda3std3__48in_placeE - _ZN40_INTERNAL_6aece061_4_k_cu_e8c1a8bf_110204cuda3std3__45__cpo6cbeginE)
_ZN40_INTERNAL_6aece061_4_k_cu_e8c1a8bf_110204cuda3std3__45__cpo6cbeginE:
	.zero		1
	.type		_ZN40_INTERNAL_6aece061_4_k_cu_e8c1a8bf_110204cuda3std3__48in_placeE,@object
	.size		_ZN40_INTERNAL_6aece061_4_k_cu_e8c1a8bf_110204cuda3std3__48in_placeE,(_ZN40_INTERNAL_6aece061_4_k_cu_e8c1a8bf_110204cuda3std6ranges3__45__cpo9iter_moveE - _ZN40_INTERNAL_6aece061_4_k_cu_e8c1a8bf_110204cuda3std3__48in_placeE)
_ZN40_INTERNAL_6aece061_4_k_cu_e8c1a8bf_110204cuda3std3__48in_placeE:
	.zero		1
	.type		_ZN40_INTERNAL_6aece061_4_k_cu_e8c1a8bf_110204cuda3std6ranges3__45__cpo9iter_moveE,@object
	.size		_ZN40_INTERNAL_6aece061_4_k_cu_e8c1a8bf_110204cuda3std6ranges3__45__cpo9iter_moveE,(_ZN40_INTERNAL_6aece061_4_k_cu_e8c1a8bf_110204cuda3std3__45__cpo5beginE - _ZN40_INTERNAL_6aece061_4_k_cu_e8c1a8bf_110204cuda3std6ranges3__45__cpo9iter_moveE)
_ZN40_INTERNAL_6aece061_4_k_cu_e8c1a8bf_110204cuda3std6ranges3__45__cpo9iter_moveE:
	.zero		1
	.type		_ZN40_INTERNAL_6aece061_4_k_cu_e8c1a8bf_110204cuda3std3__45__cpo5beginE,@object
	.size		_ZN40_INTERNAL_6aece061_4_k_cu_e8c1a8bf_110204cuda3std3__45__cpo5beginE,(_ZN40_INTERNAL_6aece061_4_k_cu_e8c1a8bf_110204cuda3std3__442_GLOBAL__N__6aece061_4_k_cu_e8c1a8bf_110206ignoreE - _ZN40_INTERNAL_6aece061_4_k_cu_e8c1a8bf_110204cuda3std3__45__cpo5beginE)
_ZN40_INTERNAL_6aece061_4_k_cu_e8c1a8bf_110204cuda3std3__45__cpo5beginE:
	.zero		1
	.type		_ZN40_INTERNAL_6aece061_4_k_cu_e8c1a8bf_110204cuda3std3__442_GLOBAL__N__6aece061_4_k_cu_e8c1a8bf_110206ignoreE,@object
	.size		_ZN40_INTERNAL_6aece061_4_k_cu_e8c1a8bf_110204cuda3std3__442_GLOBAL__N__6aece061_4_k_cu_e8c1a8bf_110206ignoreE,(_ZN40_INTERNAL_6aece061_4_k_cu_e8c1a8bf_110204cute7productE - _ZN40_INTERNAL_6aece061_4_k_cu_e8c1a8bf_110204cuda3std3__442_GLOBAL__N__6aece061_4_k_cu_e8c1a8bf_110206ignoreE)
_ZN40_INTERNAL_6aece061_4_k_cu_e8c1a8bf_110204cuda3std3__442_GLOBAL__N__6aece061_4_k_cu_e8c1a8bf_110206ignoreE:
	.zero		1
	.type		_ZN40_INTERNAL_6aece061_4_k_cu_e8c1a8bf_110204cute7productE,@object
	.size		_ZN40_INTERNAL_6aece061_4_k_cu_e8c1a8bf_110204cute7productE,(_ZN40_INTERNAL_6aece061_4_k_cu_e8c1a8bf_110204cuda3std3__45__cpo3endE - _ZN40_INTERNAL_6aece061_4_k_cu_e8c1a8bf_110204cute7productE)
_ZN40_INTERNAL_6aece061_4_k_cu_e8c1a8bf_110204cute7productE:
	.zero		1
	.type		_ZN40_INTERNAL_6aece061_4_k_cu_e8c1a8bf_110204cuda3std3__45__cpo3endE,@object
	.size		_ZN40_INTERNAL_6aece061_4_k_cu_e8c1a8bf_110204cuda3std3__45__cpo3endE,(_ZN40_INTERNAL_6aece061_4_k_cu_e8c1a8bf_110204cuda3std3__419piecewise_constructE - _ZN40_INTERNAL_6aece061_4_k_cu_e8c1a8bf_110204cuda3std3__45__cpo3endE)
_ZN40_INTERNAL_6aece061_4_k_cu_e8c1a8bf_110204cuda3std3__45__cpo3endE:
	.zero		1
	.type		_ZN40_INTERNAL_6aece061_4_k_cu_e8c1a8bf_110204cuda3std3__419piecewise_constructE,@object
	.size		_ZN40_INTERNAL_6aece061_4_k_cu_e8c1a8bf_110204cuda3std3__419piecewise_constructE,(_ZN40_INTERNAL_6aece061_4_k_cu_e8c1a8bf_110204cuda3std3__45__cpo4cendE - _ZN40_INTERNAL_6aece061_4_k_cu_e8c1a8bf_110204cuda3std3__419piecewise_constructE)
_ZN40_INTERNAL_6aece061_4_k_cu_e8c1a8bf_110204cuda3std3__419piecewise_constructE:
	.zero		1
	.type		_ZN40_INTERNAL_6aece061_4_k_cu_e8c1a8bf_110204cuda3std3__45__cpo4cendE,@object
	.size		_ZN40_INTERNAL_6aece061_4_k_cu_e8c1a8bf_110204cuda3std3__45__cpo4cendE,(_ZN40_INTERNAL_6aece061_4_k_cu_e8c1a8bf_110204cuda3std6ranges3__45__cpo4swapE - _ZN40_INTERNAL_6aece061_4_k_cu_e8c1a8bf_110204cuda3std3__45__cpo4cendE)
_ZN40_INTERNAL_6aece061_4_k_cu_e8c1a8bf_110204cuda3std3__45__cpo4cendE:
	.zero		1
	.type		_ZN40_INTERNAL_6aece061_4_k_cu_e8c1a8bf_110204cuda3std6ranges3__45__cpo4swapE,@object
	.size		_ZN40_INTERNAL_6aece061_4_k_cu_e8c1a8bf_110204cuda3std6ranges3__45__cpo4swapE,(.L_10 - _ZN40_INTERNAL_6aece061_4_k_cu_e8c1a8bf_110204cuda3std6ranges3__45__cpo4swapE)
_ZN40_INTERNAL_6aece061_4_k_cu_e8c1a8bf_110204cuda3std6ranges3__45__cpo4swapE:
	.zero		1
.L_10:


//--------------------- .nv.constant0._ZN7cutlass13device_kernelINS_4gemm6kernel13GemmUniversalIN4cute5tupleIJiiiiEEENS1_10collective13CollectiveMmaINS1_35MainloopSm100TmaUmmaWarpSpecializedILi4ELi2ELi4ENS5_IJNS4_1CILi2EEENSA_ILi1EEESC_EEEEENS5_IJNSA_ILi64EEESF_SF_EEENS_10tfloat32_tENS5_IJlSC_lEEESH_SI_NS4_8TiledMMAINS4_8MMA_AtomIJNS4_17SM100_MMA_TF32_SSISH_SH_fLi64ELi64ELNS4_4UMMA5MajorE0ELSN_0ELNSM_7ScaleInE0ELSO_0EEEEEENS4_6LayoutINS5_IJSC_SC_SC_EEENS5_IJNSA_ILi0EEEST_ST_EEEEENS5_IJNS4_10UnderscoreESW_SW_EEEEENS4_13SM90_TMA_LOADENS4_14ComposedLayoutINS4_7SwizzleILi3ELi4ELi3EEENS4_18smem_ptr_flag_bitsILi32EEENSR_INS5_IJNSA_ILi8EEENSA_ILi32EEEEEENS5_IJS16_SC_EEEEEEEvNS4_8identityENS4_23SM90_TMA_LOAD_MULTICASTES1A_vS1B_EENS_8epilogue10collective18CollectiveEpilogueINS1E_23Sm100TmaWarpSpecializedILi3ELi2ELi16ELb1ELb0EEEJSG_NS5_IJNSR_ISF_SC_EENSR_IS16_SC_EEEEESH_SI_SH_SI_NS1E_6fusion15FusionCallbacksIS1I_NS1M_17LinearCombinationISH_fSH_fLNS_15FloatRoundStyleE2EEESG_S1L_JEEENS4_5SM1004TMEM4LOAD26SM100_TMEM_LOAD_16dp128b8xESZ_S1A_NS4_17SM75_U32x4_LDSM_NENS4_14SM90_TMA_STOREES1A_NS4_17SM90_U32x4_STSM_NENS4_39AutoVectorizingCopyWithAssumedAlignmentILi128EEEEEEvvEEEEvNT_6ParamsE --------------------------
	.section	.nv.constant0._ZN7cutlass13device_kernelINS_4gemm6kernel13GemmUniversalIN4cute5tupleIJiiiiEEENS1_10collective13CollectiveMmaINS1_35MainloopSm100TmaUmmaWarpSpecializedILi4ELi2ELi4ENS5_IJNS4_1CILi2EEENSA_ILi1EEESC_EEEEENS5_IJNSA_ILi64EEESF_SF_EEENS_10tfloat32_tENS5_IJlSC_lEEESH_SI_NS4_8TiledMMAINS4_8MMA_AtomIJNS4_17SM100_MMA_TF32_SSISH_SH_fLi64ELi64ELNS4_4UMMA5MajorE0ELSN_0ELNSM_7ScaleInE0ELSO_0EEEEEENS4_6LayoutINS5_IJSC_SC_SC_EEENS5_IJNSA_ILi0EEEST_ST_EEEEENS5_IJNS4_10UnderscoreESW_SW_EEEEENS4_13SM90_TMA_LOADENS4_14ComposedLayoutINS4_7SwizzleILi3ELi4ELi3EEENS4_18smem_ptr_flag_bitsILi32EEENSR_INS5_IJNSA_ILi8EEENSA_ILi32EEEEEENS5_IJS16_SC_EEEEEEEvNS4_8identityENS4_23SM90_TMA_LOAD_MULTICASTES1A_vS1B_EENS_8epilogue10collective18CollectiveEpilogueINS1E_23Sm100TmaWarpSpecializedILi3ELi2ELi16ELb1ELb0EEEJSG_NS5_IJNSR_ISF_SC_EENSR_IS16_SC_EEEEESH_SI_SH_SI_NS1E_6fusion15FusionCallbacksIS1I_NS1M_17LinearCombinationISH_fSH_fLNS_15FloatRoundStyleE2EEESG_S1L_JEEENS4_5SM1004TMEM4LOAD26SM100_TMEM_LOAD_16dp128b8xESZ_S1A_NS4_17SM75_U32x4_LDSM_NENS4_14SM90_TMA_STOREES1A_NS4_17SM90_U32x4_STSM_NENS4_39AutoVectorizingCopyWithAssumedAlignmentILi128EEEEEEvvEEEEvNT_6ParamsE,"a",@progbits
	.sectionflags	@""
	.align	4
.nv.constant0._ZN7cutlass13device_kernelINS_4gemm6kernel13GemmUniversalIN4cute5tupleIJiiiiEEENS1_10collective13CollectiveMmaINS1_35MainloopSm100TmaUmmaWarpSpecializedILi4ELi2ELi4ENS5_IJNS4_1CILi2EEENSA_ILi1EEESC_EEEEENS5_IJNSA_ILi64EEESF_SF_EEENS_10tfloat32_tENS5_IJlSC_lEEESH_SI_NS4_8TiledMMAINS4_8MMA_AtomIJNS4_17SM100_MMA_TF32_SSISH_SH_fLi64ELi64ELNS4_4UMMA5MajorE0ELSN_0ELNSM_7ScaleInE0ELSO_0EEEEEENS4_6LayoutINS5_IJSC_SC_SC_EEENS5_IJNSA_ILi0EEEST_ST_EEEEENS5_IJNS4_10UnderscoreESW_SW_EEEEENS4_13SM90_TMA_LOADENS4_14ComposedLayoutINS4_7SwizzleILi3ELi4ELi3EEENS4_18smem_ptr_flag_bitsILi32EEENSR_INS5_IJNSA_ILi8EEENSA_ILi32EEEEEENS5_IJS16_SC_EEEEEEEvNS4_8identityENS4_23SM90_TMA_LOAD_MULTICASTES1A_vS1B_EENS_8epilogue10collective18CollectiveEpilogueINS1E_23Sm100TmaWarpSpecializedILi3ELi2ELi16ELb1ELb0EEEJSG_NS5_IJNSR_ISF_SC_EENSR_IS16_SC_EEEEESH_SI_SH_SI_NS1E_6fusion15FusionCallbacksIS1I_NS1M_17LinearCombinationISH_fSH_fLNS_15FloatRoundStyleE2EEESG_S1L_JEEENS4_5SM1004TMEM4LOAD26SM100_TMEM_LOAD_16dp128b8xESZ_S1A_NS4_17SM75_U32x4_LDSM_NENS4_14SM90_TMA_STOREES1A_NS4_17SM90_U32x4_STSM_NENS4_39AutoVectorizingCopyWithAssumedAlignmentILi128EEEEEEvvEEEEvNT_6ParamsE:
	.zero		2944


//--------------------- SYMBOLS --------------------------

	.type		.nv.reservedSmem.offset0,@object
	.size		.nv.reservedSmem.offset0,0x4
	.type		.nv.reservedSmem.cap,@object
	.size		.nv.reservedSmem.cap,0x4
	.type		__assertfail,@function
